//
// Generated by NVIDIA NVVM Compiler
//
// Compiler Build ID: CL-36424714
// Cuda compilation tools, release 13.0, V13.0.88
// Based on NVVM 20.0.0
//

.version 9.0
.target sm_100
.address_size 64

	// .globl	_ZN3cub18CUB_300001_SM_10006detail11EmptyKernelIvEEvv
.global .align 4 .b8 precalc_xorwow_matrix[102400];
.global .align 4 .b8 precalc_xorwow_offset_matrix[102400];
.global .align 4 .b8 mrg32k3aM1[2304];
.global .align 4 .b8 mrg32k3aM2[2304];
.global .align 4 .b8 mrg32k3aM1SubSeq[2016];
.global .align 4 .b8 mrg32k3aM2SubSeq[2016];
.global .align 4 .b8 mrg32k3aM1Seq[2304];
.global .align 4 .b8 mrg32k3aM2Seq[2304];
.const .align 8 .b8 __cr_lgamma_table[72];
.global .align 1 .b8 _ZN34_INTERNAL_131eafb9_4_k_cu_070f16f74cuda3std3__45__cpo5beginE[1];
.global .align 1 .b8 _ZN34_INTERNAL_131eafb9_4_k_cu_070f16f74cuda3std3__45__cpo3endE[1];
.global .align 1 .b8 _ZN34_INTERNAL_131eafb9_4_k_cu_070f16f74cuda3std3__45__cpo6cbeginE[1];
.global .align 1 .b8 _ZN34_INTERNAL_131eafb9_4_k_cu_070f16f74cuda3std3__45__cpo4cendE[1];
.global .align 1 .b8 _ZN34_INTERNAL_131eafb9_4_k_cu_070f16f74cuda3std3__45__cpo6rbeginE[1];
.global .align 1 .b8 _ZN34_INTERNAL_131eafb9_4_k_cu_070f16f74cuda3std3__45__cpo4rendE[1];
.global .align 1 .b8 _ZN34_INTERNAL_131eafb9_4_k_cu_070f16f74cuda3std3__45__cpo7crbeginE[1];
.global .align 1 .b8 _ZN34_INTERNAL_131eafb9_4_k_cu_070f16f74cuda3std3__45__cpo5crendE[1];
.global .align 1 .b8 _ZN34_INTERNAL_131eafb9_4_k_cu_070f16f74cuda3std3__436_GLOBAL__N__131eafb9_4_k_cu_070f16f76ignoreE[1];
.global .align 1 .b8 _ZN34_INTERNAL_131eafb9_4_k_cu_070f16f74cuda3std3__419piecewise_constructE[1];
.global .align 1 .b8 _ZN34_INTERNAL_131eafb9_4_k_cu_070f16f74cuda3std3__48in_placeE[1];
.global .align 1 .b8 _ZN34_INTERNAL_131eafb9_4_k_cu_070f16f74cuda3std3__420unreachable_sentinelE[1];
.global .align 1 .b8 _ZN34_INTERNAL_131eafb9_4_k_cu_070f16f74cuda3std3__47nulloptE[1];
.global .align 1 .b8 _ZN34_INTERNAL_131eafb9_4_k_cu_070f16f74cuda3std3__48unexpectE[1];
.global .align 1 .b8 _ZN34_INTERNAL_131eafb9_4_k_cu_070f16f74cuda3std6ranges3__45__cpo4swapE[1];
.global .align 1 .b8 _ZN34_INTERNAL_131eafb9_4_k_cu_070f16f74cuda3std6ranges3__45__cpo9iter_moveE[1];
.global .align 1 .b8 _ZN34_INTERNAL_131eafb9_4_k_cu_070f16f74cuda3std6ranges3__45__cpo5beginE[1];
.global .align 1 .b8 _ZN34_INTERNAL_131eafb9_4_k_cu_070f16f74cuda3std6ranges3__45__cpo3endE[1];
.global .align 1 .b8 _ZN34_INTERNAL_131eafb9_4_k_cu_070f16f74cuda3std6ranges3__45__cpo6cbeginE[1];
.global .align 1 .b8 _ZN34_INTERNAL_131eafb9_4_k_cu_070f16f74cuda3std6ranges3__45__cpo4cendE[1];
.global .align 1 .b8 _ZN34_INTERNAL_131eafb9_4_k_cu_070f16f74cuda3std6ranges3__45__cpo7advanceE[1];
.global .align 1 .b8 _ZN34_INTERNAL_131eafb9_4_k_cu_070f16f74cuda3std6ranges3__45__cpo9iter_swapE[1];
.global .align 1 .b8 _ZN34_INTERNAL_131eafb9_4_k_cu_070f16f74cuda3std6ranges3__45__cpo4nextE[1];
.global .align 1 .b8 _ZN34_INTERNAL_131eafb9_4_k_cu_070f16f74cuda3std6ranges3__45__cpo4prevE[1];
.global .align 1 .b8 _ZN34_INTERNAL_131eafb9_4_k_cu_070f16f74cuda3std6ranges3__45__cpo4dataE[1];
.global .align 1 .b8 _ZN34_INTERNAL_131eafb9_4_k_cu_070f16f74cuda3std6ranges3__45__cpo5cdataE[1];
.global .align 1 .b8 _ZN34_INTERNAL_131eafb9_4_k_cu_070f16f74cuda3std6ranges3__45__cpo4sizeE[1];
.global .align 1 .b8 _ZN34_INTERNAL_131eafb9_4_k_cu_070f16f74cuda3std6ranges3__45__cpo5ssizeE[1];
.global .align 1 .b8 _ZN34_INTERNAL_131eafb9_4_k_cu_070f16f74cuda3std6ranges3__45__cpo8distanceE[1];
.global .align 1 .b8 _ZN34_INTERNAL_131eafb9_4_k_cu_070f16f76thrust24THRUST_300001_SM_1000_NS8cuda_cub3parE[1];
.global .align 1 .b8 _ZN34_INTERNAL_131eafb9_4_k_cu_070f16f76thrust24THRUST_300001_SM_1000_NS8cuda_cub10par_nosyncE[1];
.global .align 1 .b8 _ZN34_INTERNAL_131eafb9_4_k_cu_070f16f76thrust24THRUST_300001_SM_1000_NS6system6detail10sequential3seqE[1];
.global .align 1 .b8 _ZN34_INTERNAL_131eafb9_4_k_cu_070f16f76thrust24THRUST_300001_SM_1000_NS12placeholders2_1E[1];
.global .align 1 .b8 _ZN34_INTERNAL_131eafb9_4_k_cu_070f16f76thrust24THRUST_300001_SM_1000_NS12placeholders2_2E[1];
.global .align 1 .b8 _ZN34_INTERNAL_131eafb9_4_k_cu_070f16f76thrust24THRUST_300001_SM_1000_NS12placeholders2_3E[1];
.global .align 1 .b8 _ZN34_INTERNAL_131eafb9_4_k_cu_070f16f76thrust24THRUST_300001_SM_1000_NS12placeholders2_4E[1];
.global .align 1 .b8 _ZN34_INTERNAL_131eafb9_4_k_cu_070f16f76thrust24THRUST_300001_SM_1000_NS12placeholders2_5E[1];
.global .align 1 .b8 _ZN34_INTERNAL_131eafb9_4_k_cu_070f16f76thrust24THRUST_300001_SM_1000_NS12placeholders2_6E[1];
.global .align 1 .b8 _ZN34_INTERNAL_131eafb9_4_k_cu_070f16f76thrust24THRUST_300001_SM_1000_NS12placeholders2_7E[1];
.global .align 1 .b8 _ZN34_INTERNAL_131eafb9_4_k_cu_070f16f76thrust24THRUST_300001_SM_1000_NS12placeholders2_8E[1];
.global .align 1 .b8 _ZN34_INTERNAL_131eafb9_4_k_cu_070f16f76thrust24THRUST_300001_SM_1000_NS12placeholders2_9E[1];
.global .align 1 .b8 _ZN34_INTERNAL_131eafb9_4_k_cu_070f16f76thrust24THRUST_300001_SM_1000_NS12placeholders3_10E[1];
.global .align 1 .b8 _ZN34_INTERNAL_131eafb9_4_k_cu_070f16f76thrust24THRUST_300001_SM_1000_NS3seqE[1];

.visible .entry _ZN3cub18CUB_300001_SM_10006detail11EmptyKernelIvEEvv()
{


	ret;

}
	// .globl	_ZN3cub18CUB_300001_SM_10006detail8for_each13static_kernelINS2_12policy_hub_t12policy_500_tEmN6thrust24THRUST_300001_SM_1000_NS8cuda_cub20__uninitialized_fill7functorINS7_10device_ptrI17curandStateXORWOWEESC_EEEEvT0_T1_
.visible .entry _ZN3cub18CUB_300001_SM_10006detail8for_each13static_kernelINS2_12policy_hub_t12policy_500_tEmN6thrust24THRUST_300001_SM_1000_NS8cuda_cub20__uninitialized_fill7functorINS7_10device_ptrI17curandStateXORWOWEESC_EEEEvT0_T1_(
	.param .u64 _ZN3cub18CUB_300001_SM_10006detail8for_each13static_kernelINS2_12policy_hub_t12policy_500_tEmN6thrust24THRUST_300001_SM_1000_NS8cuda_cub20__uninitialized_fill7functorINS7_10device_ptrI17curandStateXORWOWEESC_EEEEvT0_T1__param_0,
	.param .align 8 .b8 _ZN3cub18CUB_300001_SM_10006detail8for_each13static_kernelINS2_12policy_hub_t12policy_500_tEmN6thrust24THRUST_300001_SM_1000_NS8cuda_cub20__uninitialized_fill7functorINS7_10device_ptrI17curandStateXORWOWEESC_EEEEvT0_T1__param_1[56]
)
.maxntid 256
{
	.reg .pred 	%p<4>;
	.reg .b32 	%r<30>;
	.reg .b32 	%f<4>;
	.reg .b64 	%rd<15>;
	.reg .b64 	%fd<4>;

	ld.param.f64 	%fd3, [_ZN3cub18CUB_300001_SM_10006detail8for_each13static_kernelINS2_12policy_hub_t12policy_500_tEmN6thrust24THRUST_300001_SM_1000_NS8cuda_cub20__uninitialized_fill7functorINS7_10device_ptrI17curandStateXORWOWEESC_EEEEvT0_T1__param_1+48];
	ld.param.f32 	%f3, [_ZN3cub18CUB_300001_SM_10006detail8for_each13static_kernelINS2_12policy_hub_t12policy_500_tEmN6thrust24THRUST_300001_SM_1000_NS8cuda_cub20__uninitialized_fill7functorINS7_10device_ptrI17curandStateXORWOWEESC_EEEEvT0_T1__param_1+40];
	ld.param.u64 	%rd4, [_ZN3cub18CUB_300001_SM_10006detail8for_each13static_kernelINS2_12policy_hub_t12policy_500_tEmN6thrust24THRUST_300001_SM_1000_NS8cuda_cub20__uninitialized_fill7functorINS7_10device_ptrI17curandStateXORWOWEESC_EEEEvT0_T1__param_1];
	ld.param.u64 	%rd5, [_ZN3cub18CUB_300001_SM_10006detail8for_each13static_kernelINS2_12policy_hub_t12policy_500_tEmN6thrust24THRUST_300001_SM_1000_NS8cuda_cub20__uninitialized_fill7functorINS7_10device_ptrI17curandStateXORWOWEESC_EEEEvT0_T1__param_0];
	ld.param.v2.u32 	{%r24, %r25}, [_ZN3cub18CUB_300001_SM_10006detail8for_each13static_kernelINS2_12policy_hub_t12policy_500_tEmN6thrust24THRUST_300001_SM_1000_NS8cuda_cub20__uninitialized_fill7functorINS7_10device_ptrI17curandStateXORWOWEESC_EEEEvT0_T1__param_1+32];
	ld.param.v2.u32 	{%r22, %r23}, [_ZN3cub18CUB_300001_SM_10006detail8for_each13static_kernelINS2_12policy_hub_t12policy_500_tEmN6thrust24THRUST_300001_SM_1000_NS8cuda_cub20__uninitialized_fill7functorINS7_10device_ptrI17curandStateXORWOWEESC_EEEEvT0_T1__param_1+24];
	ld.param.v2.u32 	{%r20, %r21}, [_ZN3cub18CUB_300001_SM_10006detail8for_each13static_kernelINS2_12policy_hub_t12policy_500_tEmN6thrust24THRUST_300001_SM_1000_NS8cuda_cub20__uninitialized_fill7functorINS7_10device_ptrI17curandStateXORWOWEESC_EEEEvT0_T1__param_1+16];
	ld.param.v2.u32 	{%r18, %r19}, [_ZN3cub18CUB_300001_SM_10006detail8for_each13static_kernelINS2_12policy_hub_t12policy_500_tEmN6thrust24THRUST_300001_SM_1000_NS8cuda_cub20__uninitialized_fill7functorINS7_10device_ptrI17curandStateXORWOWEESC_EEEEvT0_T1__param_1+8];
	mov.u32 	%r26, %ctaid.x;
	mul.wide.u32 	%rd1, %r26, 512;
	sub.s64 	%rd2, %rd5, %rd1;
	setp.lt.u64 	%p1, %rd2, 512;
	@%p1 bra 	$L__BB1_2;
	mov.u32 	%r29, %tid.x;
	cvta.to.global.u64 	%rd11, %rd4;
	cvt.u64.u32 	%rd12, %r29;
	add.s64 	%rd13, %rd1, %rd12;
	mad.lo.s64 	%rd14, %rd13, 48, %rd11;
	st.global.v2.u32 	[%rd14], {%r18, %r19};
	st.global.v2.u32 	[%rd14+8], {%r20, %r21};
	st.global.v2.u32 	[%rd14+16], {%r22, %r23};
	st.global.v2.u32 	[%rd14+24], {%r24, %r25};
	st.global.f32 	[%rd14+32], %f3;
	st.global.f64 	[%rd14+40], %fd3;
	st.global.v2.u32 	[%rd14+12288], {%r18, %r19};
	st.global.v2.u32 	[%rd14+12296], {%r20, %r21};
	st.global.v2.u32 	[%rd14+12304], {%r22, %r23};
	st.global.v2.u32 	[%rd14+12312], {%r24, %r25};
	st.global.f32 	[%rd14+12320], %f3;
	st.global.f64 	[%rd14+12328], %fd3;
	bra.uni 	$L__BB1_6;
$L__BB1_2:
	cvta.to.global.u64 	%rd6, %rd4;
	mov.u32 	%r17, %tid.x;
	cvt.u64.u32 	%rd7, %r17;
	setp.le.u64 	%p2, %rd2, %rd7;
	add.s64 	%rd9, %rd1, %rd7;
	mad.lo.s64 	%rd3, %rd9, 48, %rd6;
	@%p2 bra 	$L__BB1_4;
	st.global.v2.u32 	[%rd3], {%r18, %r19};
	st.global.v2.u32 	[%rd3+8], {%r20, %r21};
	st.global.v2.u32 	[%rd3+16], {%r22, %r23};
	st.global.v2.u32 	[%rd3+24], {%r24, %r25};
	st.global.f32 	[%rd3+32], %f3;
	st.global.f64 	[%rd3+40], %fd3;
$L__BB1_4:
	add.s32 	%r28, %r17, 256;
	cvt.u64.u32 	%rd10, %r28;
	setp.le.u64 	%p3, %rd2, %rd10;
	@%p3 bra 	$L__BB1_6;
	st.global.v2.u32 	[%rd3+12288], {%r18, %r19};
	st.global.v2.u32 	[%rd3+12296], {%r20, %r21};
	st.global.v2.u32 	[%rd3+12304], {%r22, %r23};
	st.global.v2.u32 	[%rd3+12312], {%r24, %r25};
	st.global.f32 	[%rd3+12320], %f3;
	st.global.f64 	[%rd3+12328], %fd3;
$L__BB1_6:
	ret;

}
	// .globl	_ZN4ares8cyber_em31initialize_random_states_kernelEP17curandStateXORWOWim
.visible .entry _ZN4ares8cyber_em31initialize_random_states_kernelEP17curandStateXORWOWim(
	.param .u64 .ptr .align 1 _ZN4ares8cyber_em31initialize_random_states_kernelEP17curandStateXORWOWim_param_0,
	.param .u32 _ZN4ares8cyber_em31initialize_random_states_kernelEP17curandStateXORWOWim_param_1,
	.param .u64 _ZN4ares8cyber_em31initialize_random_states_kernelEP17curandStateXORWOWim_param_2
)
{
	.reg .pred 	%p<25>;
	.reg .b32 	%r<414>;
	.reg .b64 	%rd<19>;

	ld.param.u64 	%rd8, [_ZN4ares8cyber_em31initialize_random_states_kernelEP17curandStateXORWOWim_param_0];
	ld.param.u32 	%r183, [_ZN4ares8cyber_em31initialize_random_states_kernelEP17curandStateXORWOWim_param_1];
	ld.param.u64 	%rd9, [_ZN4ares8cyber_em31initialize_random_states_kernelEP17curandStateXORWOWim_param_2];
	mov.u32 	%r184, %ctaid.x;
	mov.u32 	%r185, %ntid.x;
	mov.u32 	%r186, %tid.x;
	mad.lo.s32 	%r1, %r184, %r185, %r186;
	setp.ge.s32 	%p1, %r1, %r183;
	@%p1 bra 	$L__BB2_44;
	cvta.to.global.u64 	%rd10, %rd8;
	cvt.s64.s32 	%rd18, %r1;
	mul.wide.s32 	%rd11, %r1, 48;
	add.s64 	%rd2, %rd10, %rd11;
	cvt.u32.u64 	%r187, %rd9;
	xor.b32  	%r188, %r187, -1429050551;
	mul.lo.s32 	%r189, %r188, 1099087573;
	{ .reg .b32 tmp; mov.b64 {tmp, %r190}, %rd9; }
	xor.b32  	%r191, %r190, -136515619;
	mul.lo.s32 	%r192, %r191, -1703105765;
	add.s32 	%r193, %r189, %r192;
	add.s32 	%r194, %r193, 6615241;
	add.s32 	%r195, %r189, 123456789;
	st.global.v2.u32 	[%rd2], {%r194, %r195};
	xor.b32  	%r196, %r189, 362436069;
	add.s32 	%r197, %r192, 521288629;
	st.global.v2.u32 	[%rd2+8], {%r196, %r197};
	xor.b32  	%r198, %r192, 88675123;
	add.s32 	%r199, %r189, 5783321;
	st.global.v2.u32 	[%rd2+16], {%r198, %r199};
	setp.eq.s32 	%p2, %r1, 0;
	@%p2 bra 	$L__BB2_43;
	mov.b32 	%r320, 0;
$L__BB2_3:
	and.b64  	%rd4, %rd18, 3;
	setp.eq.s64 	%p3, %rd4, 0;
	@%p3 bra 	$L__BB2_42;
	mul.wide.u32 	%rd12, %r320, 3200;
	mov.u64 	%rd13, precalc_xorwow_matrix;
	add.s64 	%rd5, %rd13, %rd12;
	cvt.u32.u64 	%r3, %rd4;
	mov.b32 	%r321, 0;
$L__BB2_5:
	mov.b32 	%r334, 0;
	mov.u32 	%r335, %r334;
	mov.u32 	%r336, %r334;
	mov.u32 	%r337, %r334;
	mov.u32 	%r338, %r334;
	mov.u32 	%r327, %r334;
$L__BB2_6:
	mul.wide.u32 	%rd14, %r327, 4;
	add.s64 	%rd15, %rd2, %rd14;
	ld.global.u32 	%r11, [%rd15+4];
	shl.b32 	%r12, %r327, 5;
	mov.b32 	%r333, 0;
$L__BB2_7:
	.pragma "nounroll";
	shr.u32 	%r204, %r11, %r333;
	and.b32  	%r205, %r204, 1;
	setp.eq.b32 	%p4, %r205, 1;
	not.pred 	%p5, %p4;
	add.s32 	%r206, %r12, %r333;
	mul.lo.s32 	%r207, %r206, 5;
	mul.wide.u32 	%rd16, %r207, 4;
	add.s64 	%rd6, %rd5, %rd16;
	@%p5 bra 	$L__BB2_9;
	ld.global.u32 	%r208, [%rd6];
	xor.b32  	%r338, %r338, %r208;
	ld.global.u32 	%r209, [%rd6+4];
	xor.b32  	%r337, %r337, %r209;
	ld.global.u32 	%r210, [%rd6+8];
	xor.b32  	%r336, %r336, %r210;
	ld.global.u32 	%r211, [%rd6+12];
	xor.b32  	%r335, %r335, %r211;
	ld.global.u32 	%r212, [%rd6+16];
	xor.b32  	%r334, %r334, %r212;
$L__BB2_9:
	and.b32  	%r214, %r204, 2;
	setp.eq.s32 	%p6, %r214, 0;
	@%p6 bra 	$L__BB2_11;
	ld.global.u32 	%r215, [%rd6+20];
	xor.b32  	%r338, %r338, %r215;
	ld.global.u32 	%r216, [%rd6+24];
	xor.b32  	%r337, %r337, %r216;
	ld.global.u32 	%r217, [%rd6+28];
	xor.b32  	%r336, %r336, %r217;
	ld.global.u32 	%r218, [%rd6+32];
	xor.b32  	%r335, %r335, %r218;
	ld.global.u32 	%r219, [%rd6+36];
	xor.b32  	%r334, %r334, %r219;
$L__BB2_11:
	and.b32  	%r221, %r204, 4;
	setp.eq.s32 	%p7, %r221, 0;
	@%p7 bra 	$L__BB2_13;
	ld.global.u32 	%r222, [%rd6+40];
	xor.b32  	%r338, %r338, %r222;
	ld.global.u32 	%r223, [%rd6+44];
	xor.b32  	%r337, %r337, %r223;
	ld.global.u32 	%r224, [%rd6+48];
	xor.b32  	%r336, %r336, %r224;
	ld.global.u32 	%r225, [%rd6+52];
	xor.b32  	%r335, %r335, %r225;
	ld.global.u32 	%r226, [%rd6+56];
	xor.b32  	%r334, %r334, %r226;
$L__BB2_13:
	and.b32  	%r228, %r204, 8;
	setp.eq.s32 	%p8, %r228, 0;
	@%p8 bra 	$L__BB2_15;
	ld.global.u32 	%r229, [%rd6+60];
	xor.b32  	%r338, %r338, %r229;
	ld.global.u32 	%r230, [%rd6+64];
	xor.b32  	%r337, %r337, %r230;
	ld.global.u32 	%r231, [%rd6+68];
	xor.b32  	%r336, %r336, %r231;
	ld.global.u32 	%r232, [%rd6+72];
	xor.b32  	%r335, %r335, %r232;
	ld.global.u32 	%r233, [%rd6+76];
	xor.b32  	%r334, %r334, %r233;
$L__BB2_15:
	and.b32  	%r235, %r204, 16;
	setp.eq.s32 	%p9, %r235, 0;
	@%p9 bra 	$L__BB2_17;
	ld.global.u32 	%r236, [%rd6+80];
	xor.b32  	%r338, %r338, %r236;
	ld.global.u32 	%r237, [%rd6+84];
	xor.b32  	%r337, %r337, %r237;
	ld.global.u32 	%r238, [%rd6+88];
	xor.b32  	%r336, %r336, %r238;
	ld.global.u32 	%r239, [%rd6+92];
	xor.b32  	%r335, %r335, %r239;
	ld.global.u32 	%r240, [%rd6+96];
	xor.b32  	%r334, %r334, %r240;
$L__BB2_17:
	and.b32  	%r242, %r204, 32;
	setp.eq.s32 	%p10, %r242, 0;
	@%p10 bra 	$L__BB2_19;
	ld.global.u32 	%r243, [%rd6+100];
	xor.b32  	%r338, %r338, %r243;
	ld.global.u32 	%r244, [%rd6+104];
	xor.b32  	%r337, %r337, %r244;
	ld.global.u32 	%r245, [%rd6+108];
	xor.b32  	%r336, %r336, %r245;
	ld.global.u32 	%r246, [%rd6+112];
	xor.b32  	%r335, %r335, %r246;
	ld.global.u32 	%r247, [%rd6+116];
	xor.b32  	%r334, %r334, %r247;
$L__BB2_19:
	and.b32  	%r249, %r204, 64;
	setp.eq.s32 	%p11, %r249, 0;
	@%p11 bra 	$L__BB2_21;
	ld.global.u32 	%r250, [%rd6+120];
	xor.b32  	%r338, %r338, %r250;
	ld.global.u32 	%r251, [%rd6+124];
	xor.b32  	%r337, %r337, %r251;
	ld.global.u32 	%r252, [%rd6+128];
	xor.b32  	%r336, %r336, %r252;
	ld.global.u32 	%r253, [%rd6+132];
	xor.b32  	%r335, %r335, %r253;
	ld.global.u32 	%r254, [%rd6+136];
	xor.b32  	%r334, %r334, %r254;
$L__BB2_21:
	and.b32  	%r256, %r204, 128;
	setp.eq.s32 	%p12, %r256, 0;
	@%p12 bra 	$L__BB2_23;
	ld.global.u32 	%r257, [%rd6+140];
	xor.b32  	%r338, %r338, %r257;
	ld.global.u32 	%r258, [%rd6+144];
	xor.b32  	%r337, %r337, %r258;
	ld.global.u32 	%r259, [%rd6+148];
	xor.b32  	%r336, %r336, %r259;
	ld.global.u32 	%r260, [%rd6+152];
	xor.b32  	%r335, %r335, %r260;
	ld.global.u32 	%r261, [%rd6+156];
	xor.b32  	%r334, %r334, %r261;
$L__BB2_23:
	and.b32  	%r263, %r204, 256;
	setp.eq.s32 	%p13, %r263, 0;
	@%p13 bra 	$L__BB2_25;
	ld.global.u32 	%r264, [%rd6+160];
	xor.b32  	%r338, %r338, %r264;
	ld.global.u32 	%r265, [%rd6+164];
	xor.b32  	%r337, %r337, %r265;
	ld.global.u32 	%r266, [%rd6+168];
	xor.b32  	%r336, %r336, %r266;
	ld.global.u32 	%r267, [%rd6+172];
	xor.b32  	%r335, %r335, %r267;
	ld.global.u32 	%r268, [%rd6+176];
	xor.b32  	%r334, %r334, %r268;
$L__BB2_25:
	and.b32  	%r270, %r204, 512;
	setp.eq.s32 	%p14, %r270, 0;
	@%p14 bra 	$L__BB2_27;
	ld.global.u32 	%r271, [%rd6+180];
	xor.b32  	%r338, %r338, %r271;
	ld.global.u32 	%r272, [%rd6+184];
	xor.b32  	%r337, %r337, %r272;
	ld.global.u32 	%r273, [%rd6+188];
	xor.b32  	%r336, %r336, %r273;
	ld.global.u32 	%r274, [%rd6+192];
	xor.b32  	%r335, %r335, %r274;
	ld.global.u32 	%r275, [%rd6+196];
	xor.b32  	%r334, %r334, %r275;
$L__BB2_27:
	and.b32  	%r277, %r204, 1024;
	setp.eq.s32 	%p15, %r277, 0;
	@%p15 bra 	$L__BB2_29;
	ld.global.u32 	%r278, [%rd6+200];
	xor.b32  	%r338, %r338, %r278;
	ld.global.u32 	%r279, [%rd6+204];
	xor.b32  	%r337, %r337, %r279;
	ld.global.u32 	%r280, [%rd6+208];
	xor.b32  	%r336, %r336, %r280;
	ld.global.u32 	%r281, [%rd6+212];
	xor.b32  	%r335, %r335, %r281;
	ld.global.u32 	%r282, [%rd6+216];
	xor.b32  	%r334, %r334, %r282;
$L__BB2_29:
	and.b32  	%r284, %r204, 2048;
	setp.eq.s32 	%p16, %r284, 0;
	@%p16 bra 	$L__BB2_31;
	ld.global.u32 	%r285, [%rd6+220];
	xor.b32  	%r338, %r338, %r285;
	ld.global.u32 	%r286, [%rd6+224];
	xor.b32  	%r337, %r337, %r286;
	ld.global.u32 	%r287, [%rd6+228];
	xor.b32  	%r336, %r336, %r287;
	ld.global.u32 	%r288, [%rd6+232];
	xor.b32  	%r335, %r335, %r288;
	ld.global.u32 	%r289, [%rd6+236];
	xor.b32  	%r334, %r334, %r289;
$L__BB2_31:
	and.b32  	%r291, %r204, 4096;
	setp.eq.s32 	%p17, %r291, 0;
	@%p17 bra 	$L__BB2_33;
	ld.global.u32 	%r292, [%rd6+240];
	xor.b32  	%r338, %r338, %r292;
	ld.global.u32 	%r293, [%rd6+244];
	xor.b32  	%r337, %r337, %r293;
	ld.global.u32 	%r294, [%rd6+248];
	xor.b32  	%r336, %r336, %r294;
	ld.global.u32 	%r295, [%rd6+252];
	xor.b32  	%r335, %r335, %r295;
	ld.global.u32 	%r296, [%rd6+256];
	xor.b32  	%r334, %r334, %r296;
$L__BB2_33:
	and.b32  	%r298, %r204, 8192;
	setp.eq.s32 	%p18, %r298, 0;
	@%p18 bra 	$L__BB2_35;
	ld.global.u32 	%r299, [%rd6+260];
	xor.b32  	%r338, %r338, %r299;
	ld.global.u32 	%r300, [%rd6+264];
	xor.b32  	%r337, %r337, %r300;
	ld.global.u32 	%r301, [%rd6+268];
	xor.b32  	%r336, %r336, %r301;
	ld.global.u32 	%r302, [%rd6+272];
	xor.b32  	%r335, %r335, %r302;
	ld.global.u32 	%r303, [%rd6+276];
	xor.b32  	%r334, %r334, %r303;
$L__BB2_35:
	and.b32  	%r305, %r204, 16384;
	setp.eq.s32 	%p19, %r305, 0;
	@%p19 bra 	$L__BB2_37;
	ld.global.u32 	%r306, [%rd6+280];
	xor.b32  	%r338, %r338, %r306;
	ld.global.u32 	%r307, [%rd6+284];
	xor.b32  	%r337, %r337, %r307;
	ld.global.u32 	%r308, [%rd6+288];
	xor.b32  	%r336, %r336, %r308;
	ld.global.u32 	%r309, [%rd6+292];
	xor.b32  	%r335, %r335, %r309;
	ld.global.u32 	%r310, [%rd6+296];
	xor.b32  	%r334, %r334, %r310;
$L__BB2_37:
	and.b32  	%r312, %r204, 32768;
	setp.eq.s32 	%p20, %r312, 0;
	@%p20 bra 	$L__BB2_39;
	ld.global.u32 	%r313, [%rd6+300];
	xor.b32  	%r338, %r338, %r313;
	ld.global.u32 	%r314, [%rd6+304];
	xor.b32  	%r337, %r337, %r314;
	ld.global.u32 	%r315, [%rd6+308];
	xor.b32  	%r336, %r336, %r315;
	ld.global.u32 	%r316, [%rd6+312];
	xor.b32  	%r335, %r335, %r316;
	ld.global.u32 	%r317, [%rd6+316];
	xor.b32  	%r334, %r334, %r317;
$L__BB2_39:
	add.s32 	%r333, %r333, 16;
	setp.ne.s32 	%p21, %r333, 32;
	@%p21 bra 	$L__BB2_7;
	mad.lo.s32 	%r318, %r327, -31, %r12;
	add.s32 	%r327, %r318, 1;
	setp.ne.s32 	%p22, %r327, 5;
	@%p22 bra 	$L__BB2_6;
	st.global.u32 	[%rd2+4], %r338;
	st.global.u32 	[%rd2+8], %r337;
	st.global.u32 	[%rd2+12], %r336;
	st.global.u32 	[%rd2+16], %r335;
	st.global.u32 	[%rd2+20], %r334;
	add.s32 	%r321, %r321, 1;
	setp.lt.u32 	%p23, %r321, %r3;
	@%p23 bra 	$L__BB2_5;
$L__BB2_42:
	shr.u64 	%rd7, %rd18, 2;
	add.s32 	%r320, %r320, 1;
	setp.gt.u64 	%p24, %rd18, 3;
	mov.u64 	%rd18, %rd7;
	@%p24 bra 	$L__BB2_3;
$L__BB2_43:
	mov.b32 	%r319, 0;
	st.global.v2.u32 	[%rd2+24], {%r319, %r319};
	st.global.u32 	[%rd2+32], %r319;
	mov.b64 	%rd17, 0;
	st.global.u64 	[%rd2+40], %rd17;
$L__BB2_44:
	ret;

}


// ===== COMPILED SASS (sm_100) =====

	.target	sm_100

	.elftype	@"ET_EXEC"


//--------------------- .note.nv.tkinfo           --------------------------
	.section	.note.nv.tkinfo,"",@"SHT_NOTE"
	.sectionflags	@"SHF_NOTE_NV_TKINFO"
	.tkinfo
        /*0018*/ 	.word	0x00000002
        /*0030*/ 	.string	""
        /*0030*/ 	.string	"ptxas"
        /*0030*/ 	.string	"Cuda compilation tools, release 13.0, V13.0.88"
        /*0030*/ 	.string	"Build cuda_13.0.r13.0/compiler.36424714_0"
        /*0030*/ 	.string	"-arch sm_100 -m 64 "



//--------------------- .note.nv.cuinfo           --------------------------
	.section	.note.nv.cuinfo,"",@"SHT_NOTE"
	.sectionflags	@"SHF_NOTE_NV_CUINFO"
        /*0018*/ 	.short	0x0002
        /*001a*/ 	.short	0x0064
        /*001c*/ 	.short	0x0082
	.zero		2


//--------------------- .nv.info                  --------------------------
	.section	.nv.info,"",@"SHT_CUDA_INFO"
	.align	4


	//----- nvinfo : EIATTR_REGCOUNT
	.align		4
        /*0000*/ 	.byte	0x04, 0x2f
        /*0002*/ 	.short	(.L_53 - .L_52)
	.align		4
.L_52:
        /*0004*/ 	.word	index@(_ZN3cub18CUB_300001_SM_10006detail11EmptyKernelIvEEvv)
        /*0008*/ 	.word	0x00000004


	//----- nvinfo : EIATTR_FRAME_SIZE
	.align		4
.L_53:
        /*000c*/ 	.byte	0x04, 0x11
        /*000e*/ 	.short	(.L_55 - .L_54)
	.align		4
.L_54:
        /*0010*/ 	.word	index@(_ZN3cub18CUB_300001_SM_10006detail11EmptyKernelIvEEvv)
        /*0014*/ 	.word	0x00000000


	//----- nvinfo : EIATTR_REGCOUNT
	.align		4
.L_55:
        /*0018*/ 	.byte	0x04, 0x2f
        /*001a*/ 	.short	(.L_57 - .L_56)
	.align		4
.L_56:
        /*001c*/ 	.word	index@(_ZN3cub18CUB_300001_SM_10006detail8for_each13static_kernelINS2_12policy_hub_t12policy_500_tEmN6thrust24THRUST_300001_SM_1000_NS8cuda_cub20__uninitialized_fill7functorINS7_10device_ptrI17curandStateXORWOWEESC_EEEEvT0_T1_)
        /*0020*/ 	.word	0x00000014


	//----- nvinfo : EIATTR_FRAME_SIZE
	.align		4
.L_57:
        /*0024*/ 	.byte	0x04, 0x11
        /*0026*/ 	.short	(.L_59 - .L_58)
	.align		4
.L_58:
        /*0028*/ 	.word	index@(_ZN3cub18CUB_300001_SM_10006detail8for_each13static_kernelINS2_12policy_hub_t12policy_500_tEmN6thrust24THRUST_300001_SM_1000_NS8cuda_cub20__uninitialized_fill7functorINS7_10device_ptrI17curandStateXORWOWEESC_EEEEvT0_T1_)
        /*002c*/ 	.word	0x00000000


	//----- nvinfo : EIATTR_REGCOUNT
	.align		4
.L_59:
        /*0030*/ 	.byte	0x04, 0x2f
        /*0032*/ 	.short	(.L_61 - .L_60)
	.align		4
.L_60:
        /*0034*/ 	.word	index@(_ZN4ares8cyber_em31initialize_random_states_kernelEP17curandStateXORWOWim)
        /*0038*/ 	.word	0x0000001f


	//----- nvinfo : EIATTR_FRAME_SIZE
	.align		4
.L_61:
        /*003c*/ 	.byte	0x04, 0x11
        /*003e*/ 	.short	(.L_63 - .L_62)
	.align		4
.L_62:
        /*0040*/ 	.word	index@(_ZN4ares8cyber_em31initialize_random_states_kernelEP17curandStateXORWOWim)
        /*0044*/ 	.word	0x00000000


	//----- nvinfo : EIATTR_MIN_STACK_SIZE
	.align		4
.L_63:
        /*0048*/ 	.byte	0x04, 0x12
        /*004a*/ 	.short	(.L_65 - .L_64)
	.align		4
.L_64:
        /*004c*/ 	.word	index@(_ZN4ares8cyber_em31initialize_random_states_kernelEP17curandStateXORWOWim)
        /*0050*/ 	.word	0x00000000


	//----- nvinfo : EIATTR_MIN_STACK_SIZE
	.align		4
.L_65:
        /*0054*/ 	.byte	0x04, 0x12
        /*0056*/ 	.short	(.L_67 - .L_66)
	.align		4
.L_66:
        /*0058*/ 	.word	index@(_ZN3cub18CUB_300001_SM_10006detail8for_each13static_kernelINS2_12policy_hub_t12policy_500_tEmN6thrust24THRUST_300001_SM_1000_NS8cuda_cub20__uninitialized_fill7functorINS7_10device_ptrI17curandStateXORWOWEESC_EEEEvT0_T1_)
        /*005c*/ 	.word	0x00000000


	//----- nvinfo : EIATTR_MIN_STACK_SIZE
	.align		4
.L_67:
        /*0060*/ 	.byte	0x04, 0x12
        /*0062*/ 	.short	(.L_69 - .L_68)
	.align		4
.L_68:
        /*0064*/ 	.word	index@(_ZN3cub18CUB_300001_SM_10006detail11EmptyKernelIvEEvv)
        /*0068*/ 	.word	0x00000000
.L_69:


//--------------------- .nv.compat                --------------------------
	.section	.nv.compat,"",@"SHT_CUDA_COMPAT_INFO"
	.align	4
        /*0000*/ 	.byte	0x02, 0x09, 0x00, 0x00, 0x02, 0x02, 0x01, 0x00, 0x02, 0x05, 0x05, 0x00, 0x03, 0x07, 0x01, 0x01
        /*0010*/ 	.byte	0x02, 0x03, 0x00, 0x00, 0x02, 0x06, 0x01, 0x00, 0x04, 0x0b, 0x08, 0x00, 0x09, 0x00, 0x00, 0x00
        /*0020*/ 	.byte	0x00, 0x00, 0x00, 0x00


//--------------------- .nv.info._ZN4ares8cyber_em31initialize_random_states_kernelEP17curandStateXORWOWim --------------------------
	.section	.nv.info._ZN4ares8cyber_em31initialize_random_states_kernelEP17curandStateXORWOWim,"",@"SHT_CUDA_INFO"
	.sectionflags	@""
	.align	4


	//----- nvinfo : EIATTR_CUDA_API_VERSION
	.align		4
        /*0000*/ 	.byte	0x04, 0x37
        /*0002*/ 	.short	(.L_71 - .L_70)
.L_70:
        /*0004*/ 	.word	0x00000082


	//----- nvinfo : EIATTR_KPARAM_INFO
	.align		4
.L_71:
        /*0008*/ 	.byte	0x04, 0x17
        /*000a*/ 	.short	(.L_73 - .L_72)
.L_72:
        /*000c*/ 	.word	0x00000000
        /*0010*/ 	.short	0x0002
        /*0012*/ 	.short	0x0010
        /*0014*/ 	.byte	0x00, 0xf0, 0x21, 0x00


	//----- nvinfo : EIATTR_KPARAM_INFO
	.align		4
.L_73:
        /*0018*/ 	.byte	0x04, 0x17
        /*001a*/ 	.short	(.L_75 - .L_74)
.L_74:
        /*001c*/ 	.word	0x00000000
        /*0020*/ 	.short	0x0001
        /*0022*/ 	.short	0x0008
        /*0024*/ 	.byte	0x00, 0xf0, 0x11, 0x00


	//----- nvinfo : EIATTR_KPARAM_INFO
	.align		4
.L_75:
        /*0028*/ 	.byte	0x04, 0x17
        /*002a*/ 	.short	(.L_77 - .L_76)
.L_76:
        /*002c*/ 	.word	0x00000000
        /*0030*/ 	.short	0x0000
        /*0032*/ 	.short	0x0000
        /*0034*/ 	.byte	0x00, 0xf5, 0x21, 0x00


	//----- nvinfo : EIATTR_SPARSE_MMA_MASK
	.align		4
.L_77:
        /*0038*/ 	.byte	0x03, 0x50
        /*003a*/ 	.short	0x0000


	//----- nvinfo : EIATTR_MAXREG_COUNT
	.align		4
        /*003c*/ 	.byte	0x03, 0x1b
        /*003e*/ 	.short	0x00ff


	//----- nvinfo : EIATTR_MERCURY_ISA_VERSION
	.align		4
        /*0040*/ 	.byte	0x03, 0x5f
        /*0042*/ 	.short	0x0101


	//----- nvinfo : EIATTR_VRC_CTA_INIT_COUNT
	.align		4
        /*0044*/ 	.byte	0x02, 0x4a
	.zero		1
	.zero		1


	//----- nvinfo : EIATTR_EXIT_INSTR_OFFSETS
	.align		4
        /*0048*/ 	.byte	0x04, 0x1c
        /*004a*/ 	.short	(.L_79 - .L_78)


	//   ....[0]....
.L_78:
        /*004c*/ 	.word	0x00000070


	//   ....[1]....
        /*0050*/ 	.word	0x00000f00


	//----- nvinfo : EIATTR_CRS_STACK_SIZE
	.align		4
.L_79:
        /*0054*/ 	.byte	0x04, 0x1e
        /*0056*/ 	.short	(.L_81 - .L_80)
.L_80:
        /*0058*/ 	.word	0x00000000


	//----- nvinfo : EIATTR_CBANK_PARAM_SIZE
	.align		4
.L_81:
        /*005c*/ 	.byte	0x03, 0x19
        /*005e*/ 	.short	0x0018


	//----- nvinfo : EIATTR_PARAM_CBANK
	.align		4
        /*0060*/ 	.byte	0x04, 0x0a
        /*0062*/ 	.short	(.L_83 - .L_82)
	.align		4
.L_82:
        /*0064*/ 	.word	index@(.nv.constant0._ZN4ares8cyber_em31initialize_random_states_kernelEP17curandStateXORWOWim)
        /*0068*/ 	.short	0x0380
        /*006a*/ 	.short	0x0018


	//----- nvinfo : EIATTR_SW_WAR
	.align		4
.L_83:
        /*006c*/ 	.byte	0x04, 0x36
        /*006e*/ 	.short	(.L_85 - .L_84)
.L_84:
        /*0070*/ 	.word	0x00000008
.L_85:


//--------------------- .nv.info._ZN3cub18CUB_300001_SM_10006detail8for_each13static_kernelINS2_12policy_hub_t12policy_500_tEmN6thrust24THRUST_300001_SM_1000_NS8cuda_cub20__uninitialized_fill7functorINS7_10device_ptrI17curandStateXORWOWEESC_EEEEvT0_T1_ --------------------------
	.section	.nv.info._ZN3cub18CUB_300001_SM_10006detail8for_each13static_kernelINS2_12policy_hub_t12policy_500_tEmN6thrust24THRUST_300001_SM_1000_NS8cuda_cub20__uninitialized_fill7functorINS7_10device_ptrI17curandStateXORWOWEESC_EEEEvT0_T1_,"",@"SHT_CUDA_INFO"
	.sectionflags	@""
	.align	4


	//----- nvinfo : EIATTR_CUDA_API_VERSION
	.align		4
        /*0000*/ 	.byte	0x04, 0x37
        /*0002*/ 	.short	(.L_87 - .L_86)
.L_86:
        /*0004*/ 	.word	0x00000082


	//----- nvinfo : EIATTR_KPARAM_INFO
	.align		4
.L_87:
        /*0008*/ 	.byte	0x04, 0x17
        /*000a*/ 	.short	(.L_89 - .L_88)
.L_88:
        /*000c*/ 	.word	0x00000000
        /*0010*/ 	.short	0x0001
        /*0012*/ 	.short	0x0008
        /*0014*/ 	.byte	0x00, 0xf0, 0xe1, 0x00


	//----- nvinfo : EIATTR_KPARAM_INFO
	.align		4
.L_89:
        /*0018*/ 	.byte	0x04, 0x17
        /*001a*/ 	.short	(.L_91 - .L_90)
.L_90:
        /*001c*/ 	.word	0x00000000
        /*0020*/ 	.short	0x0000
        /*0022*/ 	.short	0x0000
        /*0024*/ 	.byte	0x00, 0xf0, 0x21, 0x00


	//----- nvinfo : EIATTR_SPARSE_MMA_MASK
	.align		4
.L_91:
        /*0028*/ 	.byte	0x03, 0x50
        /*002a*/ 	.short	0x0000


	//----- nvinfo : EIATTR_MAXREG_COUNT
	.align		4
        /*002c*/ 	.byte	0x03, 0x1b
        /*002e*/ 	.short	0x00ff


	//----- nvinfo : EIATTR_MERCURY_ISA_VERSION
	.align		4
        /*0030*/ 	.byte	0x03, 0x5f
        /*0032*/ 	.short	0x0101


	//----- nvinfo : EIATTR_VRC_CTA_INIT_COUNT
	.align		4
        /*0034*/ 	.byte	0x02, 0x4a
	.zero		1
	.zero		1


	//----- nvinfo : EIATTR_EXIT_INSTR_OFFSETS
	.align		4
        /*0038*/ 	.byte	0x04, 0x1c
        /*003a*/ 	.short	(.L_93 - .L_92)


	//   ....[0]....
.L_92:
        /*003c*/ 	.word	0x00000230


	//   ....[1]....
        /*0040*/ 	.word	0x00000410


	//   ....[2]....
        /*0044*/ 	.word	0x000004e0


	//----- nvinfo : EIATTR_MAX_THREADS
	.align		4
.L_93:
        /*0048*/ 	.byte	0x04, 0x05
        /*004a*/ 	.short	(.L_95 - .L_94)
.L_94:
        /*004c*/ 	.word	0x00000100
        /*0050*/ 	.word	0x00000001
        /*0054*/ 	.word	0x00000001


	//----- nvinfo : EIATTR_CRS_STACK_SIZE
	.align		4
.L_95:
        /*0058*/ 	.byte	0x04, 0x1e
        /*005a*/ 	.short	(.L_97 - .L_96)
.L_96:
        /*005c*/ 	.word	0x00000000


	//----- nvinfo : EIATTR_CBANK_PARAM_SIZE
	.align		4
.L_97:
        /*0060*/ 	.byte	0x03, 0x19
        /*0062*/ 	.short	0x0040


	//----- nvinfo : EIATTR_PARAM_CBANK
	.align		4
        /*0064*/ 	.byte	0x04, 0x0a
        /*0066*/ 	.short	(.L_99 - .L_98)
	.align		4
.L_98:
        /*0068*/ 	.word	index@(.nv.constant0._ZN3cub18CUB_300001_SM_10006detail8for_each13static_kernelINS2_12policy_hub_t12policy_500_tEmN6thrust24THRUST_300001_SM_1000_NS8cuda_cub20__uninitialized_fill7functorINS7_10device_ptrI17curandStateXORWOWEESC_EEEEvT0_T1_)
        /*006c*/ 	.short	0x0380
        /*006e*/ 	.short	0x0040


	//----- nvinfo : EIATTR_SW_WAR
	.align		4
.L_99:
        /*0070*/ 	.byte	0x04, 0x36
        /*0072*/ 	.short	(.L_101 - .L_100)
.L_100:
        /*0074*/ 	.word	0x00000008
.L_101:


//--------------------- .nv.info._ZN3cub18CUB_300001_SM_10006detail11EmptyKernelIvEEvv --------------------------
	.section	.nv.info._ZN3cub18CUB_300001_SM_10006detail11EmptyKernelIvEEvv,"",@"SHT_CUDA_INFO"
	.sectionflags	@""
	.align	4


	//----- nvinfo : EIATTR_CUDA_API_VERSION
	.align		4
        /*0000*/ 	.byte	0x04, 0x37
        /*0002*/ 	.short	(.L_103 - .L_102)
.L_102:
        /*0004*/ 	.word	0x00000082


	//----- nvinfo : EIATTR_SPARSE_MMA_MASK
	.align		4
.L_103:
        /*0008*/ 	.byte	0x03, 0x50
        /*000a*/ 	.short	0x0000


	//----- nvinfo : EIATTR_MAXREG_COUNT
	.align		4
        /*000c*/ 	.byte	0x03, 0x1b
        /*000e*/ 	.short	0x00ff


	//----- nvinfo : EIATTR_MERCURY_ISA_VERSION
	.align		4
        /*0010*/ 	.byte	0x03, 0x5f
        /*0012*/ 	.short	0x0101


	//----- nvinfo : EIATTR_VRC_CTA_INIT_COUNT
	.align		4
        /*0014*/ 	.byte	0x02, 0x4a
	.zero		1
	.zero		1


	//----- nvinfo : EIATTR_EXIT_INSTR_OFFSETS
	.align		4
        /*0018*/ 	.byte	0x04, 0x1c
        /*001a*/ 	.short	(.L_105 - .L_104)


	//   ....[0]....
.L_104:
        /*001c*/ 	.word	0x00000010


	//----- nvinfo : EIATTR_SW_WAR
	.align		4
.L_105:
        /*0020*/ 	.byte	0x04, 0x36
        /*0022*/ 	.short	(.L_107 - .L_106)
.L_106:
        /*0024*/ 	.word	0x00000008
.L_107:


//--------------------- .nv.callgraph             --------------------------
	.section	.nv.callgraph,"",@"SHT_CUDA_CALLGRAPH"
	.align	4
	.sectionentsize	8
	.align		4
        /*0000*/ 	.word	0x00000000
	.align		4
        /*0004*/ 	.word	0xffffffff
	.align		4
        /*0008*/ 	.word	0x00000000
	.align		4
        /*000c*/ 	.word	0xfffffffe
	.align		4
        /*0010*/ 	.word	0x00000000
	.align		4
        /*0014*/ 	.word	0xfffffffd
	.align		4
        /*0018*/ 	.word	0x00000000
	.align		4
        /*001c*/ 	.word	0xfffffffc


//--------------------- .nv.constant4             --------------------------
	.section	.nv.constant4,"a",@progbits
	.align	8
	.align		8
.nv.constant4:
        /*0000*/ 	.dword	precalc_xorwow_matrix
	.align		8
        /*0008*/ 	.dword	precalc_xorwow_offset_matrix
	.align		8
        /*0010*/ 	.dword	mrg32k3aM1
	.align		8
        /*0018*/ 	.dword	mrg32k3aM2
	.align		8
        /*0020*/ 	.dword	mrg32k3aM1SubSeq
	.align		8
        /*0028*/ 	.dword	mrg32k3aM2SubSeq
	.align		8
        /*0030*/ 	.dword	mrg32k3aM1Seq
	.align		8
        /*0038*/ 	.dword	mrg32k3aM2Seq
	.align		8
        /*0040*/ 	.dword	_ZN34_INTERNAL_131eafb9_4_k_cu_070f16f74cuda3std3__45__cpo5beginE
	.align		8
        /*0048*/ 	.dword	_ZN34_INTERNAL_131eafb9_4_k_cu_070f16f74cuda3std3__45__cpo3endE
	.align		8
        /*0050*/ 	.dword	_ZN34_INTERNAL_131eafb9_4_k_cu_070f16f74cuda3std3__45__cpo6cbeginE
	.align		8
        /*0058*/ 	.dword	_ZN34_INTERNAL_131eafb9_4_k_cu_070f16f74cuda3std3__45__cpo4cendE
	.align		8
        /*0060*/ 	.dword	_ZN34_INTERNAL_131eafb9_4_k_cu_070f16f74cuda3std3__45__cpo6rbeginE
	.align		8
        /*0068*/ 	.dword	_ZN34_INTERNAL_131eafb9_4_k_cu_070f16f74cuda3std3__45__cpo4rendE
	.align		8
        /*0070*/ 	.dword	_ZN34_INTERNAL_131eafb9_4_k_cu_070f16f74cuda3std3__45__cpo7crbeginE
	.align		8
        /*0078*/ 	.dword	_ZN34_INTERNAL_131eafb9_4_k_cu_070f16f74cuda3std3__45__cpo5crendE
	.align		8
        /*0080*/ 	.dword	_ZN34_INTERNAL_131eafb9_4_k_cu_070f16f74cuda3std3__436_GLOBAL__N__131eafb9_4_k_cu_070f16f76ignoreE
	.align		8
        /*0088*/ 	.dword	_ZN34_INTERNAL_131eafb9_4_k_cu_070f16f74cuda3std3__419piecewise_constructE
	.align		8
        /*0090*/ 	.dword	_ZN34_INTERNAL_131eafb9_4_k_cu_070f16f74cuda3std3__48in_placeE
	.align		8
        /*0098*/ 	.dword	_ZN34_INTERNAL_131eafb9_4_k_cu_070f16f74cuda3std3__420unreachable_sentinelE
	.align		8
        /*00a0*/ 	.dword	_ZN34_INTERNAL_131eafb9_4_k_cu_070f16f74cuda3std3__47nulloptE
	.align		8
        /*00a8*/ 	.dword	_ZN34_INTERNAL_131eafb9_4_k_cu_070f16f74cuda3std3__48unexpectE
	.align		8
        /*00b0*/ 	.dword	_ZN34_INTERNAL_131eafb9_4_k_cu_070f16f74cuda3std6ranges3__45__cpo4swapE
	.align		8
        /*00b8*/ 	.dword	_ZN34_INTERNAL_131eafb9_4_k_cu_070f16f74cuda3std6ranges3__45__cpo9iter_moveE
	.align		8
        /*00c0*/ 	.dword	_ZN34_INTERNAL_131eafb9_4_k_cu_070f16f74cuda3std6ranges3__45__cpo5beginE
	.align		8
        /*00c8*/ 	.dword	_ZN34_INTERNAL_131eafb9_4_k_cu_070f16f74cuda3std6ranges3__45__cpo3endE
	.align		8
        /*00d0*/ 	.dword	_ZN34_INTERNAL_131eafb9_4_k_cu_070f16f74cuda3std6ranges3__45__cpo6cbeginE
	.align		8
        /*00d8*/ 	.dword	_ZN34_INTERNAL_131eafb9_4_k_cu_070f16f74cuda3std6ranges3__45__cpo4cendE
	.align		8
        /*00e0*/ 	.dword	_ZN34_INTERNAL_131eafb9_4_k_cu_070f16f74cuda3std6ranges3__45__cpo7advanceE
	.align		8
        /*00e8*/ 	.dword	_ZN34_INTERNAL_131eafb9_4_k_cu_070f16f74cuda3std6ranges3__45__cpo9iter_swapE
	.align		8
        /*00f0*/ 	.dword	_ZN34_INTERNAL_131eafb9_4_k_cu_070f16f74cuda3std6ranges3__45__cpo4nextE
	.align		8
        /*00f8*/ 	.dword	_ZN34_INTERNAL_131eafb9_4_k_cu_070f16f74cuda3std6ranges3__45__cpo4prevE
	.align		8
        /*0100*/ 	.dword	_ZN34_INTERNAL_131eafb9_4_k_cu_070f16f74cuda3std6ranges3__45__cpo4dataE
	.align		8
        /*0108*/ 	.dword	_ZN34_INTERNAL_131eafb9_4_k_cu_070f16f74cuda3std6ranges3__45__cpo5cdataE
	.align		8
        /*0110*/ 	.dword	_ZN34_INTERNAL_131eafb9_4_k_cu_070f16f74cuda3std6ranges3__45__cpo4sizeE
	.align		8
        /*0118*/ 	.dword	_ZN34_INTERNAL_131eafb9_4_k_cu_070f16f74cuda3std6ranges3__45__cpo5ssizeE
	.align		8
        /*0120*/ 	.dword	_ZN34_INTERNAL_131eafb9_4_k_cu_070f16f74cuda3std6ranges3__45__cpo8distanceE
	.align		8
        /*0128*/ 	.dword	_ZN34_INTERNAL_131eafb9_4_k_cu_070f16f76thrust24THRUST_300001_SM_1000_NS8cuda_cub3parE
	.align		8
        /*0130*/ 	.dword	_ZN34_INTERNAL_131eafb9_4_k_cu_070f16f76thrust24THRUST_300001_SM_1000_NS8cuda_cub10par_nosyncE
	.align		8
        /*0138*/ 	.dword	_ZN34_INTERNAL_131eafb9_4_k_cu_070f16f76thrust24THRUST_300001_SM_1000_NS6system6detail10sequential3seqE
	.align		8
        /*0140*/ 	.dword	_ZN34_INTERNAL_131eafb9_4_k_cu_070f16f76thrust24THRUST_300001_SM_1000_NS12placeholders2_1E
	.align		8
        /*0148*/ 	.dword	_ZN34_INTERNAL_131eafb9_4_k_cu_070f16f76thrust24THRUST_300001_SM_1000_NS12placeholders2_2E
	.align		8
        /*0150*/ 	.dword	_ZN34_INTERNAL_131eafb9_4_k_cu_070f16f76thrust24THRUST_300001_SM_1000_NS12placeholders2_3E
	.align		8
        /*0158*/ 	.dword	_ZN34_INTERNAL_131eafb9_4_k_cu_070f16f76thrust24THRUST_300001_SM_1000_NS12placeholders2_4E
	.align		8
        /*0160*/ 	.dword	_ZN34_INTERNAL_131eafb9_4_k_cu_070f16f76thrust24THRUST_300001_SM_1000_NS12placeholders2_5E
	.align		8
        /*0168*/ 	.dword	_ZN34_INTERNAL_131eafb9_4_k_cu_070f16f76thrust24THRUST_300001_SM_1000_NS12placeholders2_6E
	.align		8
        /*0170*/ 	.dword	_ZN34_INTERNAL_131eafb9_4_k_cu_070f16f76thrust24THRUST_300001_SM_1000_NS12placeholders2_7E
	.align		8
        /*0178*/ 	.dword	_ZN34_INTERNAL_131eafb9_4_k_cu_070f16f76thrust24THRUST_300001_SM_1000_NS12placeholders2_8E
	.align		8
        /*0180*/ 	.dword	_ZN34_INTERNAL_131eafb9_4_k_cu_070f16f76thrust24THRUST_300001_SM_1000_NS12placeholders2_9E
	.align		8
        /*0188*/ 	.dword	_ZN34_INTERNAL_131eafb9_4_k_cu_070f16f76thrust24THRUST_300001_SM_1000_NS12placeholders3_10E
	.align		8
        /*0190*/ 	.dword	_ZN34_INTERNAL_131eafb9_4_k_cu_070f16f76thrust24THRUST_300001_SM_1000_NS3seqE


//--------------------- .nv.constant3             --------------------------
	.section	.nv.constant3,"a",@progbits
	.align	8
.nv.constant3:
	.type		__cr_lgamma_table,@object
	.size		__cr_lgamma_table,(.L_8 - __cr_lgamma_table)
__cr_lgamma_table:
        /*0000*/ 	.byte	0x00, 0x00, 0x00, 0x00, 0x00, 0x00, 0x00, 0x00, 0x00, 0x00, 0x00, 0x00, 0x00, 0x00, 0x00, 0x00
        /*0010*/ 	.byte	0xef, 0x39, 0xfa, 0xfe, 0x42, 0x2e, 0xe6, 0x3f, 0x02, 0x20, 0x2a, 0xfa, 0x0b, 0xab, 0xfc, 0x3f
        /*0020*/ 	.byte	0xf9, 0x2c, 0x92, 0x7c, 0xa7, 0x6c, 0x09, 0x40, 0xc9, 0x79, 0x44, 0x3c, 0x64, 0x26, 0x13, 0x40
        /*0030*/ 	.byte	0xca, 0x01, 0xcf, 0x3a, 0x27, 0x51, 0x1a, 0x40, 0x30, 0xcc, 0x2d, 0xf3, 0xe1, 0x0c, 0x21, 0x40
        /*0040*/ 	.byte	0x0d, 0xb7, 0xfc, 0x82, 0x8e, 0x35, 0x25, 0x40
.L_8:


//--------------------- .text._ZN4ares8cyber_em31initialize_random_states_kernelEP17curandStateXORWOWim --------------------------
	.section	.text._ZN4ares8cyber_em31initialize_random_states_kernelEP17curandStateXORWOWim,"ax",@progbits
	.align	128
        .global         _ZN4ares8cyber_em31initialize_random_states_kernelEP17curandStateXORWOWim
        .type           _ZN4ares8cyber_em31initialize_random_states_kernelEP17curandStateXORWOWim,@function
        .size           _ZN4ares8cyber_em31initialize_random_states_kernelEP17curandStateXORWOWim,(.L_x_14 - _ZN4ares8cyber_em31initialize_random_states_kernelEP17curandStateXORWOWim)
        .other          _ZN4ares8cyber_em31initialize_random_states_kernelEP17curandStateXORWOWim,@"STO_CUDA_ENTRY STV_DEFAULT"
_ZN4ares8cyber_em31initialize_random_states_kernelEP17curandStateXORWOWim:
.text._ZN4ares8cyber_em31initialize_random_states_kernelEP17curandStateXORWOWim:
[----:B------:R-:W-:Y:S01]  /*0000*/  LDC R1, c[0x0][0x37c] ;  /* 0x0000df00ff017b82 */ /* 0x000fe20000000800 */
[----:B------:R-:W0:Y:S07]  /*0010*/  S2R R0, SR_TID.X ;  /* 0x0000000000007919 */ /* 0x000e2e0000002100 */
[----:B------:R-:W0:Y:S01]  /*0020*/  S2UR UR4, SR_CTAID.X ;  /* 0x00000000000479c3 */ /* 0x000e220000002500 */
[----:B------:R-:W1:Y:S07]  /*0030*/  LDCU UR5, c[0x0][0x388] ;  /* 0x00007100ff0577ac */ /* 0x000e6e0008000800 */
[----:B------:R-:W0:Y:S02]  /*0040*/  LDC R13, c[0x0][0x360] ;  /* 0x0000d800ff0d7b82 */ /* 0x000e240000000800 */
[----:B0-----:R-:W-:-:S05]  /*0050*/  IMAD R13, R13, UR4, R0 ;  /* 0x000000040d0d7c24 */ /* 0x001fca000f8e0200 */
[----:B-1----:R-:W-:-:S13]  /*0060*/  ISETP.GE.AND P0, PT, R13, UR5, PT ;  /* 0x000000050d007c0c */ /* 0x002fda000bf06270 */
[----:B------:R-:W-:Y:S05]  /*0070*/  @P0 EXIT ;  /* 0x000000000000094d */ /* 0x000fea0003800000 */
[----:B------:R-:W0:Y:S01]  /*0080*/  LDC.64 R2, c[0x0][0x390] ;  /* 0x0000e400ff027b82 */ /* 0x000e220000000a00 */
[----:B------:R-:W1:Y:S01]  /*0090*/  LDCU.64 UR4, c[0x0][0x358] ;  /* 0x00006b00ff0477ac */ /* 0x000e620008000a00 */
[----:B------:R-:W-:Y:S01]  /*00a0*/  ISETP.NE.AND P0, PT, R13, RZ, PT ;  /* 0x000000ff0d00720c */ /* 0x000fe20003f05270 */
[----:B------:R-:W-:Y:S05]  /*00b0*/  BSSY.RECONVERGENT B0, `(.L_x_0) ;  /* 0x00000e1000007945 */ /* 0x000fea0003800200 */
[----:B------:R-:W2:Y:S01]  /*00c0*/  LDC.64 R6, c[0x0][0x380] ;  /* 0x0000e000ff067b82 */ /* 0x000ea20000000a00 */
[----:B0-----:R-:W-:Y:S02]  /*00d0*/  LOP3.LUT R0, R2, 0xaad26b49, RZ, 0x3c, !PT ;  /* 0xaad26b4902007812 */ /* 0x001fe400078e3cff */
[----:B------:R-:W-:-:S03]  /*00e0*/  LOP3.LUT R2, R3, 0xf7dcefdd, RZ, 0x3c, !PT ;  /* 0xf7dcefdd03027812 */ /* 0x000fc600078e3cff */
[----:B------:R-:W-:Y:S02]  /*00f0*/  IMAD R0, R0, 0x4182bed5, RZ ;  /* 0x4182bed500007824 */ /* 0x000fe400078e02ff */
[----:B------:R-:W-:Y:S02]  /*0100*/  IMAD R3, R2, -0x658354e5, RZ ;  /* 0x9a7cab1b02037824 */ /* 0x000fe400078e02ff */
[----:B--2---:R-:W-:Y:S01]  /*0110*/  IMAD.WIDE R6, R13, 0x30, R6 ;  /* 0x000000300d067825 */ /* 0x004fe200078e0206 */
[C---:B------:R-:W-:Y:S02]  /*0120*/  LOP3.LUT R8, R0.reuse, 0x159a55e5, RZ, 0x3c, !PT ;  /* 0x159a55e500087812 */ /* 0x040fe400078e3cff */
[C---:B------:R-:W-:Y:S01]  /*0130*/  IADD3 R4, PT, PT, R0.reuse, 0x64f0c9, R3 ;  /* 0x0064f0c900047810 */ /* 0x040fe20007ffe003 */
[C---:B------:R-:W-:Y:S01]  /*0140*/  VIADD R5, R0.reuse, 0x75bcd15 ;  /* 0x075bcd1500057836 */ /* 0x040fe20000000000 */
[----:B------:R-:W-:Y:S01]  /*0150*/  LOP3.LUT R10, R3, 0x5491333, RZ, 0x3c, !PT ;  /* 0x05491333030a7812 */ /* 0x000fe200078e3cff */
[----:B------:R-:W-:-:S02]  /*0160*/  VIADD R11, R0, 0x583f19 ;  /* 0x00583f19000b7836 */ /* 0x000fc40000000000 */
[----:B------:R-:W-:Y:S01]  /*0170*/  VIADD R9, R3, 0x1f123bb5 ;  /* 0x1f123bb503097836 */ /* 0x000fe20000000000 */
[----:B-1----:R0:W-:Y:S04]  /*0180*/  STG.E.64 desc[UR4][R6.64], R4 ;  /* 0x0000000406007986 */ /* 0x0021e8000c101b04 */
[----:B------:R0:W-:Y:S04]  /*0190*/  STG.E.64 desc[UR4][R6.64+0x8], R8 ;  /* 0x0000080806007986 */ /* 0x0001e8000c101b04 */
[----:B------:R0:W-:Y:S01]  /*01a0*/  STG.E.64 desc[UR4][R6.64+0x10], R10 ;  /* 0x0000100a06007986 */ /* 0x0001e2000c101b04 */
[----:B------:R-:W-:Y:S05]  /*01b0*/  @!P0 BRA `(.L_x_1) ;  /* 0x0000000c00408947 */ /* 0x000fea0003800000 */
[----:B------:R-:W-:Y:S01]  /*01c0*/  SHF.R.S32.HI R0, RZ, 0x1f, R13 ;  /* 0x0000001fff007819 */ /* 0x000fe2000001140d */
[----:B------:R-:W-:-:S07]  /*01d0*/  IMAD.MOV.U32 R12, RZ, RZ, RZ ;  /* 0x000000ffff0c7224 */ /* 0x000fce00078e00ff */
.L_x_7:
[----:B-1----:R-:W-:Y:S01]  /*01e0*/  LOP3.LUT R2, R13, 0x3, RZ, 0xc0, !PT ;  /* 0x000000030d027812 */ /* 0x002fe200078ec0ff */
[----:B------:R-:W-:Y:S03]  /*01f0*/  BSSY.RECONVERGENT B1, `(.L_x_2) ;  /* 0x00000c6000017945 */ /* 0x000fe60003800200 */
[----:B------:R-:W-:-:S04]  /*0200*/  ISETP.NE.U32.AND P0, PT, R2, RZ, PT ;  /* 0x000000ff0200720c */ /* 0x000fc80003f05070 */
[----:B------:R-:W-:-:S13]  /*0210*/  ISETP.NE.AND.EX P0, PT, RZ, RZ, PT, P0 ;  /* 0x000000ffff00720c */ /* 0x000fda0003f05300 */
[----:B------:R-:W-:Y:S05]  /*0220*/  @!P0 BRA `(.L_x_3) ;  /* 0x0000000c00088947 */ /* 0x000fea0003800000 */
[----:B0-----:R-:W0:Y:S01]  /*0230*/  LDC.64 R8, c[0x4][RZ] ;  /* 0x01000000ff087b82 */ /* 0x001e220000000a00 */
[----:B------:R-:W-:Y:S02]  /*0240*/  IMAD.MOV.U32 R14, RZ, RZ, RZ ;  /* 0x000000ffff0e7224 */ /* 0x000fe400078e00ff */
[----:B0-----:R-:W-:-:S07]  /*0250*/  IMAD.WIDE.U32 R8, R12, 0xc80, R8 ;  /* 0x00000c800c087825 */ /* 0x001fce00078e0008 */
.L_x_6:
[----:B-1----:R-:W-:Y:S01]  /*0260*/  IMAD.MOV.U32 R15, RZ, RZ, RZ ;  /* 0x000000ffff0f7224 */ /* 0x002fe200078e00ff */
[----:B------:R-:W-:Y:S01]  /*0270*/  CS2R R2, SRZ ;  /* 0x0000000000027805 */ /* 0x000fe2000001ff00 */
[----:B------:R-:W-:Y:S01]  /*0280*/  IMAD.MOV.U32 R17, RZ, RZ, RZ ;  /* 0x000000ffff117224 */ /* 0x000fe200078e00ff */
[----:B------:R-:W-:-:S07]  /*0290*/  CS2R R4, SRZ ;  /* 0x0000000000047805 */ /* 0x000fce000001ff00 */
.L_x_5:
[----:B------:R-:W-:-:S05]  /*02a0*/  IMAD.WIDE.U32 R10, R17, 0x4, R6 ;  /* 0x00000004110a7825 */ /* 0x000fca00078e0006 */
[----:B------:R0:W5:Y:S01]  /*02b0*/  LDG.E R16, desc[UR4][R10.64+0x4] ;  /* 0x000004040a107981 */ /* 0x000162000c1e1900 */
[----:B------:R-:W-:-:S07]  /*02c0*/  IMAD.MOV.U32 R19, RZ, RZ, RZ ;  /* 0x000000ffff137224 */ /* 0x000fce00078e00ff */
.L_x_4:
[----:B-----5:R-:W-:Y:S01]  /*02d0*/  SHF.R.U32.HI R24, RZ, R19, R16 ;  /* 0x00000013ff187219 */ /* 0x020fe20000011610 */
[----:B0-----:R-:W-:-:S03]  /*02e0*/  IMAD.SHL.U32 R10, R17, 0x20, RZ ;  /* 0x00000020110a7824 */ /* 0x001fc600078e00ff */
[----:B------:R-:W-:Y:S01]  /*02f0*/  LOP3.LUT R11, R24, 0x1, RZ, 0xc0, !PT ;  /* 0x00000001180b7812 */ /* 0x000fe200078ec0ff */
[----:B------:R-:W-:-:S03]  /*0300*/  IMAD.IADD R10, R10, 0x1, R19 ;  /* 0x000000010a0a7824 */ /* 0x000fc600078e0213 */
[----:B------:R-:W-:Y:S01]  /*0310*/  ISETP.NE.U32.AND P0, PT, R11, 0x1, PT ;  /* 0x000000010b00780c */ /* 0x000fe20003f05070 */
[----:B------:R-:W-:-:S03]  /*0320*/  IMAD R11, R10, 0x5, RZ ;  /* 0x000000050a0b7824 */ /* 0x000fc600078e02ff */
[----:B------:R-:W-:Y:S01]  /*0330*/  R2P PR, R24, 0x7e ;  /* 0x0000007e18007804 */ /* 0x000fe20000000000 */
[----:B------:R-:W-:-:S08]  /*0340*/  IMAD.WIDE.U32 R10, R11, 0x4, R8 ;  /* 0x000000040b0a7825 */ /* 0x000fd000078e0008 */
[----:B------:R-:W2:Y:S04]  /*0350*/  @!P0 LDG.E R18, desc[UR4][R10.64] ;  /* 0x000000040a128981 */ /* 0x000ea8000c1e1900 */
[----:B------:R-:W3:Y:S04]  /*0360*/  @!P0 LDG.E R20, desc[UR4][R10.64+0x10] ;  /* 0x000010040a148981 */ /* 0x000ee8000c1e1900 */
[----:B------:R-:W4:Y:S04]  /*0370*/  @P1 LDG.E R22, desc[UR4][R10.64+0x14] ;  /* 0x000014040a161981 */ /* 0x000f28000c1e1900 */
[----:B------:R-:W4:Y:S04]  /*0380*/  @P2 LDG.E R26, desc[UR4][R10.64+0x28] ;  /* 0x000028040a1a2981 */ /* 0x000f28000c1e1900 */
[----:B------:R-:W4:Y:S04]  /*0390*/  @!P0 LDG.E R21, desc[UR4][R10.64+0x4] ;  /* 0x000004040a158981 */ /* 0x000f28000c1e1900 */
[----:B------:R-:W4:Y:S04]  /*03a0*/  @!P0 LDG.E R23, desc[UR4][R10.64+0xc] ;  /* 0x00000c040a178981 */ /* 0x000f28000c1e1900 */
[----:B------:R-:W4:Y:S04]  /*03b0*/  @P1 LDG.E R25, desc[UR4][R10.64+0x18] ;  /* 0x000018040a191981 */ /* 0x000f28000c1e1900 */
[----:B------:R-:W4:Y:S04]  /*03c0*/  @P3 LDG.E R28, desc[UR4][R10.64+0x3c] ;  /* 0x00003c040a1c3981 */ /* 0x000f28000c1e1900 */
[----:B------:R-:W4:Y:S01]  /*03d0*/  @P6 LDG.E R27, desc[UR4][R10.64+0x7c] ;  /* 0x00007c040a1b6981 */ /* 0x000f22000c1e1900 */
[----:B--2---:R-:W-:-:S03]  /*03e0*/  @!P0 LOP3.LUT R15, R15, R18, RZ, 0x3c, !PT ;  /* 0x000000120f0f8212 */ /* 0x004fc600078e3cff */
[----:B------:R-:W2:Y:S01]  /*03f0*/  @!P0 LDG.E R18, desc[UR4][R10.64+0x8] ;  /* 0x000008040a128981 */ /* 0x000ea2000c1e1900 */
[----:B---3--:R-:W-:-:S03]  /*0400*/  @!P0 LOP3.LUT R3, R3, R20, RZ, 0x3c, !PT ;  /* 0x0000001403038212 */ /* 0x008fc600078e3cff */
[----:B------:R-:W3:Y:S01]  /*0410*/  @P1 LDG.E R20, desc[UR4][R10.64+0x24] ;  /* 0x000024040a141981 */ /* 0x000ee2000c1e1900 */
[----:B----4-:R-:W-:-:S03]  /*0420*/  @P1 LOP3.LUT R15, R15, R22, RZ, 0x3c, !PT ;  /* 0x000000160f0f1212 */ /* 0x010fc600078e3cff */
[----:B------:R-:W4:Y:S01]  /*0430*/  @P2 LDG.E R22, desc[UR4][R10.64+0x38] ;  /* 0x000038040a162981 */ /* 0x000f22000c1e1900 */
[----:B------:R-:W-:-:S03]  /*0440*/  @P2 LOP3.LUT R15, R15, R26, RZ, 0x3c, !PT ;  /* 0x0000001a0f0f2212 */ /* 0x000fc600078e3cff */
[----:B------:R-:W4:Y:S01]  /*0450*/  @P4 LDG.E R26, desc[UR4][R10.64+0x50] ;  /* 0x000050040a1a4981 */ /* 0x000f22000c1e1900 */
[----:B------:R-:W-:-:S03]  /*0460*/  @!P0 LOP3.LUT R4, R4, R21, RZ, 0x3c, !PT ;  /* 0x0000001504048212 */ /* 0x000fc600078e3cff */
[----:B------:R-:W4:Y:S01]  /*0470*/  @P1 LDG.E R21, desc[UR4][R10.64+0x20] ;  /* 0x000020040a151981 */ /* 0x000f22000c1e1900 */
[----:B------:R-:W-:-:S03]  /*0480*/  @!P0 LOP3.LUT R2, R2, R23, RZ, 0x3c, !PT ;  /* 0x0000001702028212 */ /* 0x000fc600078e3cff */
[----:B------:R-:W4:Y:S01]  /*0490*/  @P2 LDG.E R23, desc[UR4][R10.64+0x2c] ;  /* 0x00002c040a172981 */ /* 0x000f22000c1e1900 */
[----:B------:R-:W-:-:S03]  /*04a0*/  @P1 LOP3.LUT R4, R4, R25, RZ, 0x3c, !PT ;  /* 0x0000001904041212 */ /* 0x000fc600078e3cff */
[----:B------:R-:W4:Y:S01]  /*04b0*/  @P2 LDG.E R25, desc[UR4][R10.64+0x34] ;  /* 0x000034040a192981 */ /* 0x000f22000c1e1900 */
[----:B--2---:R-:W-:-:S03]  /*04c0*/  @!P0 LOP3.LUT R5, R5, R18, RZ, 0x3c, !PT ;  /* 0x0000001205058212 */ /* 0x004fc600078e3cff */
[----:B------:R-:W2:Y:S01]  /*04d0*/  @P1 LDG.E R18, desc[UR4][R10.64+0x1c] ;  /* 0x00001c040a121981 */ /* 0x000ea2000c1e1900 */
[----:B---3--:R-:W-:-:S03]  /*04e0*/  @P1 LOP3.LUT R3, R3, R20, RZ, 0x3c, !PT ;  /* 0x0000001403031212 */ /* 0x008fc600078e3cff */
[----:B------:R-:W3:Y:S01]  /*04f0*/  @P2 LDG.E R20, desc[UR4][R10.64+0x30] ;  /* 0x000030040a142981 */ /* 0x000ee2000c1e1900 */
[----:B----4-:R-:W-:-:S03]  /*0500*/  @P2 LOP3.LUT R3, R3, R22, RZ, 0x3c, !PT ;  /* 0x0000001603032212 */ /* 0x010fc600078e3cff */
[----:B------:R-:W4:Y:S01]  /*0510*/  @P3 LDG.E R22, desc[UR4][R10.64+0x4c] ;  /* 0x00004c040a163981 */ /* 0x000f22000c1e1900 */
[----:B------:R-:W-:-:S04]  /*0520*/  @P3 LOP3.LUT R15, R15, R28, RZ, 0x3c, !PT ;  /* 0x0000001c0f0f3212 */ /* 0x000fc800078e3cff */
[----:B------:R-:W-:Y:S02]  /*0530*/  @P4 LOP3.LUT R15, R15, R26, RZ, 0x3c, !PT ;  /* 0x0000001a0f0f4212 */ /* 0x000fe400078e3cff */
[----:B------:R-:W-:Y:S01]  /*0540*/  @P1 LOP3.LUT R2, R2, R21, RZ, 0x3c, !PT ;  /* 0x0000001502021212 */ /* 0x000fe200078e3cff */
[----:B------:R-:W4:Y:S04]  /*0550*/  @P5 LDG.E R26, desc[UR4][R10.64+0x64] ;  /* 0x000064040a1a5981 */ /* 0x000f28000c1e1900 */
[----:B------:R-:W4:Y:S01]  /*0560*/  @P3 LDG.E R21, desc[UR4][R10.64+0x40] ;  /* 0x000040040a153981 */ /* 0x000f22000c1e1900 */
[----:B------:R-:W-:Y:S02]  /*0570*/  @P2 LOP3.LUT R4, R4, R23, RZ, 0x3c, !PT ;  /* 0x0000001704042212 */ /* 0x000fe400078e3cff */
[----:B------:R-:W-:Y:S01]  /*0580*/  @P2 LOP3.LUT R2, R2, R25, RZ, 0x3c, !PT ;  /* 0x0000001902022212 */ /* 0x000fe200078e3cff */
[----:B------:R-:W4:Y:S04]  /*0590*/  @P3 LDG.E R23, desc[UR4][R10.64+0x48] ;  /* 0x000048040a173981 */ /* 0x000f28000c1e1900 */
[----:B------:R-:W4:Y:S01]  /*05a0*/  @P4 LDG.E R25, desc[UR4][R10.64+0x54] ;  /* 0x000054040a194981 */ /* 0x000f22000c1e1900 */
[----:B--2---:R-:W-:-:S03]  /*05b0*/  @P1 LOP3.LUT R5, R5, R18, RZ, 0x3c, !PT ;  /* 0x0000001205051212 */ /* 0x004fc600078e3cff */
[----:B------:R-:W2:Y:S01]  /*05c0*/  @P3 LDG.E R18, desc[UR4][R10.64+0x44] ;  /* 0x000044040a123981 */ /* 0x000ea2000c1e1900 */
[----:B---3--:R-:W-:-:S03]  /*05d0*/  @P2 LOP3.LUT R5, R5, R20, RZ, 0x3c, !PT ;  /* 0x0000001405052212 */ /* 0x008fc600078e3cff */
[----:B------:R-:W3:Y:S01]  /*05e0*/  @P4 LDG.E R20, desc[UR4][R10.64+0x58] ;  /* 0x000058040a144981 */ /* 0x000ee2000c1e1900 */
[----:B----4-:R-:W-:-:S03]  /*05f0*/  @P3 LOP3.LUT R3, R3, R22, RZ, 0x3c, !PT ;  /* 0x0000001603033212 */ /* 0x010fc600078e3cff */
[----:B------:R-:W4:Y:S01]  /*0600*/  @P4 LDG.E R22, desc[UR4][R10.64+0x60] ;  /* 0x000060040a164981 */ /* 0x000f22000c1e1900 */
[----:B------:R-:W-:Y:S02]  /*0610*/  LOP3.LUT P0, RZ, R24, 0x80, RZ, 0xc0, !PT ;  /* 0x0000008018ff7812 */ /* 0x000fe4000780c0ff */
[----:B------:R-:W-:Y:S02]  /*0620*/  @P5 LOP3.LUT R15, R15, R26, RZ, 0x3c, !PT ;  /* 0x0000001a0f0f5212 */ /* 0x000fe400078e3cff */
[----:B------:R-:W4:Y:S01]  /*0630*/  @P6 LDG.E R26, desc[UR4][R10.64+0x78] ;  /* 0x000078040a1a6981 */ /* 0x000f22000c1e1900 */
[----:B------:R-:W-:-:S03]  /*0640*/  @P3 LOP3.LUT R4, R4, R21, RZ, 0x3c, !PT ;  /* 0x0000001504043212 */ /* 0x000fc600078e3cff */
[----:B------:R-:W4:Y:S01]  /*0650*/  @P4 LDG.E R21, desc[UR4][R10.64+0x5c] ;  /* 0x00005c040a154981 */ /* 0x000f22000c1e1900 */
[----:B------:R-:W-:-:S03]  /*0660*/  @P3 LOP3.LUT R2, R2, R23, RZ, 0x3c, !PT ;  /* 0x0000001702023212 */ /* 0x000fc600078e3cff */
[----:B------:R-:W4:Y:S01]  /*0670*/  @P5 LDG.E R23, desc[UR4][R10.64+0x68] ;  /* 0x000068040a175981 */ /* 0x000f22000c1e1900 */
[----:B------:R-:W-:-:S03]  /*0680*/  @P4 LOP3.LUT R4, R4, R25, RZ, 0x3c, !PT ;  /* 0x0000001904044212 */ /* 0x000fc600078e3cff */
[----:B------:R-:W4:Y:S01]  /*0690*/  @P5 LDG.E R25, desc[UR4][R10.64+0x70] ;  /* 0x000070040a195981 */ /* 0x000f22000c1e1900 */
[----:B--2---:R-:W-:-:S03]  /*06a0*/  @P3 LOP3.LUT R5, R5, R18, RZ, 0x3c, !PT ;  /* 0x0000001205053212 */ /* 0x004fc600078e3cff */
[----:B------:R-:W2:Y:S01]  /*06b0*/  @P5 LDG.E R18, desc[UR4][R10.64+0x6c] ;  /* 0x00006c040a125981 */ /* 0x000ea2000c1e1900 */
[----:B---3--:R-:W-:-:S03]  /*06c0*/  @P4 LOP3.LUT R5, R5, R20, RZ, 0x3c, !PT ;  /* 0x0000001405054212 */ /* 0x008fc600078e3cff */
[----:B------:R-:W3:Y:S01]  /*06d0*/  @P5 LDG.E R20, desc[UR4][R10.64+0x74] ;  /* 0x000074040a145981 */ /* 0x000ee2000c1e1900 */
[----:B----4-:R-:W-:-:S03]  /*06e0*/  @P4 LOP3.LUT R3, R3, R22, RZ, 0x3c, !PT ;  /* 0x0000001603034212 */ /* 0x010fc600078e3cff */
[----:B------:R-:W4:Y:S01]  /*06f0*/  @P0 LDG.E R22, desc[UR4][R10.64+0x8c] ;  /* 0x00008c040a160981 */ /* 0x000f22000c1e1900 */
[----:B------:R-:W-:-:S03]  /*0700*/  @P6 LOP3.LUT R15, R15, R26, RZ, 0x3c, !PT ;  /* 0x0000001a0f0f6212 */ /* 0x000fc600078e3cff */
        /* <DEDUP_REMOVED lines=13> */
[----:B------:R-:W-:Y:S02]  /*07e0*/  @P6 LOP3.LUT R4, R4, R27, RZ, 0x3c, !PT ;  /* 0x0000001b04046212 */ /* 0x000fe400078e3cff */
[----:B------:R-:W-:Y:S02]  /*07f0*/  @P6 LOP3.LUT R2, R2, R21, RZ, 0x3c, !PT ;  /* 0x0000001502026212 */ /* 0x000fe400078e3cff */
[----:B------:R-:W-:Y:S02]  /*0800*/  @P0 LOP3.LUT R4, R4, R23, RZ, 0x3c, !PT ;  /* 0x0000001704040212 */ /* 0x000fe400078e3cff */
[----:B------:R-:W-:Y:S02]  /*0810*/  @P0 LOP3.LUT R2, R2, R25, RZ, 0x3c, !PT ;  /* 0x0000001902020212 */ /* 0x000fe400078e3cff */
[----:B--2---:R-:W-:Y:S02]  /*0820*/  @P6 LOP3.LUT R5, R5, R18, RZ, 0x3c, !PT ;  /* 0x0000001205056212 */ /* 0x004fe400078e3cff */
[----:B---3--:R-:W-:-:S02]  /*0830*/  @P6 LOP3.LUT R3, R3, R20, RZ, 0x3c, !PT ;  /* 0x0000001403036212 */ /* 0x008fc400078e3cff */
[----:B----4-:R-:W-:Y:S02]  /*0840*/  @P0 LOP3.LUT R5, R5, R22, RZ, 0x3c, !PT ;  /* 0x0000001605050212 */ /* 0x010fe400078e3cff */
[----:B------:R-:W-:Y:S02]  /*0850*/  @P0 LOP3.LUT R3, R3, R26, RZ, 0x3c, !PT ;  /* 0x0000001a03030212 */ /* 0x000fe400078e3cff */
[----:B------:R-:W-:-:S13]  /*0860*/  R2P PR, R24.B1, 0x7f ;  /* 0x0000007f18007804 */ /* 0x000fda0000001000 */
[----:B------:R-:W2:Y:S04]  /*0870*/  @P0 LDG.E R18, desc[UR4][R10.64+0xa0] ;  /* 0x0000a0040a120981 */ /* 0x000ea8000c1e1900 */
[----:B------:R-:W3:Y:S04]  /*0880*/  @P1 LDG.E R22, desc[UR4][R10.64+0xb4] ;  /* 0x0000b4040a161981 */ /* 0x000ee8000c1e1900 */
[----:B------:R-:W4:Y:S04]  /*0890*/  @P2 LDG.E R26, desc[UR4][R10.64+0xc8] ;  /* 0x0000c8040a1a2981 */ /* 0x000f28000c1e1900 */
[----:B------:R-:W4:Y:S04]  /*08a0*/  @P3 LDG.E R28, desc[UR4][R10.64+0xdc] ;  /* 0x0000dc040a1c3981 */ /* 0x000f28000c1e1900 */
[----:B------:R-:W4:Y:S04]  /*08b0*/  @P0 LDG.E R23, desc[UR4][R10.64+0xa4] ;  /* 0x0000a4040a170981 */ /* 0x000f28000c1e1900 */
[----:B------:R-:W4:Y:S04]  /*08c0*/  @P0 LDG.E R20, desc[UR4][R10.64+0xa8] ;  /* 0x0000a8040a140981 */ /* 0x000f28000c1e1900 */
[----:B------:R-:W4:Y:S04]  /*08d0*/  @P4 LDG.E R25, desc[UR4][R10.64+0xf0] ;  /* 0x0000f0040a194981 */ /* 0x000f28000c1e1900 */
        /* <DEDUP_REMOVED lines=21> */
[----:B------:R-:W-:Y:S02]  /*0a30*/  LOP3.LUT P0, RZ, R24, 0x8000, RZ, 0xc0, !PT ;  /* 0x0000800018ff7812 */ /* 0x000fe4000780c0ff */
[----:B----4-:R-:W-:Y:S01]  /*0a40*/  @P5 LOP3.LUT R15, R15, R26, RZ, 0x3c, !PT ;  /* 0x0000001a0f0f5212 */ /* 0x010fe200078e3cff */
[----:B------:R-:W4:Y:S04]  /*0a50*/  @P3 LDG.E R24, desc[UR4][R10.64+0xe4] ;  /* 0x0000e4040a183981 */ /* 0x000f28000c1e1900 */
[----:B------:R-:W2:Y:S01]  /*0a60*/  @P6 LDG.E R26, desc[UR4][R10.64+0x118] ;  /* 0x000118040a1a6981 */ /* 0x000ea2000c1e1900 */
        /* <DEDUP_REMOVED lines=8> */
[----:B---3--:R-:W-:-:S03]  /*0af0*/  @P2 LOP3.LUT R3, R3, R22, RZ, 0x3c, !PT ;  /* 0x0000001603032212 */ /* 0x008fc600078e3cff */
[----:B------:R-:W3:Y:S01]  /*0b00*/  @P4 LDG.E R22, desc[UR4][R10.64+0x100] ;  /* 0x000100040a164981 */ /* 0x000ee2000c1e1900 */
[----:B--2---:R-:W-:-:S03]  /*0b10*/  @P6 LOP3.LUT R15, R15, R26, RZ, 0x3c, !PT ;  /* 0x0000001a0f0f6212 */ /* 0x004fc600078e3cff */
[----:B------:R-:W2:Y:S01]  /*0b20*/  @P0 LDG.E R26, desc[UR4][R10.64+0x12c] ;  /* 0x00012c040a1a0981 */ /* 0x000ea2000c1e1900 */
[----:B----4-:R-:W-:-:S03]  /*0b30*/  @P2 LOP3.LUT R2, R2, R23, RZ, 0x3c, !PT ;  /* 0x0000001702022212 */ /* 0x010fc600078e3cff */
[----:B------:R-:W4:Y:S01]  /*0b40*/  @P4 LDG.E R23, desc[UR4][R10.64+0xfc] ;  /* 0x0000fc040a174981 */ /* 0x000f22000c1e1900 */
[----:B------:R-:W-:-:S03]  /*0b50*/  @P2 LOP3.LUT R5, R5, R20, RZ, 0x3c, !PT ;  /* 0x0000001405052212 */ /* 0x000fc600078e3cff */
[----:B------:R-:W4:Y:S01]  /*0b60*/  @P4 LDG.E R20, desc[UR4][R10.64+0xf8] ;  /* 0x0000f8040a144981 */ /* 0x000f22000c1e1900 */
[----:B------:R-:W-:Y:S02]  /*0b70*/  @P3 LOP3.LUT R2, R2, R27, RZ, 0x3c, !PT ;  /* 0x0000001b02023212 */ /* 0x000fe400078e3cff */
[----:B------:R-:W-:Y:S01]  /*0b80*/  @P3 LOP3.LUT R4, R4, R25, RZ, 0x3c, !PT ;  /* 0x0000001904043212 */ /* 0x000fe200078e3cff */
[----:B------:R-:W4:Y:S01]  /*0b90*/  @P5 LDG.E R27, desc[UR4][R10.64+0x110] ;  /* 0x000110040a1b5981 */ /* 0x000f22000c1e1900 */
[----:B------:R-:W-:-:S03]  /*0ba0*/  @P3 LOP3.LUT R5, R5, R24, RZ, 0x3c, !PT ;  /* 0x0000001805053212 */ /* 0x000fc600078e3cff */
[----:B------:R-:W4:Y:S04]  /*0bb0*/  @P5 LDG.E R25, desc[UR4][R10.64+0x108] ;  /* 0x000108040a195981 */ /* 0x000f28000c1e1900 */
        /* <DEDUP_REMOVED lines=19> */
[----:B------:R-:W-:-:S05]  /*0cf0*/  VIADD R19, R19, 0x10 ;  /* 0x0000001013137836 */ /* 0x000fca0000000000 */
[----:B------:R-:W-:Y:S02]  /*0d00*/  ISETP.NE.AND P1, PT, R19, 0x20, PT ;  /* 0x000000201300780c */ /* 0x000fe40003f25270 */
[----:B------:R-:W-:Y:S02]  /*0d10*/  @P5 LOP3.LUT R3, R3, R18, RZ, 0x3c, !PT ;  /* 0x0000001203035212 */ /* 0x000fe400078e3cff */
[----:B------:R-:W-:Y:S02]  /*0d20*/  @P6 LOP3.LUT R4, R4, R21, RZ, 0x3c, !PT ;  /* 0x0000001504046212 */ /* 0x000fe400078e3cff */
[----:B---3--:R-:W-:-:S04]  /*0d30*/  @P6 LOP3.LUT R3, R3, R22, RZ, 0x3c, !PT ;  /* 0x0000001603036212 */ /* 0x008fc800078e3cff */
[----:B--2---:R-:W-:Y:S02]  /*0d40*/  @P0 LOP3.LUT R3, R3, R26, RZ, 0x3c, !PT ;  /* 0x0000001a03030212 */ /* 0x004fe400078e3cff */
[----:B----4-:R-:W-:Y:S02]  /*0d50*/  @P6 LOP3.LUT R2, R2, R23, RZ, 0x3c, !PT ;  /* 0x0000001702026212 */ /* 0x010fe400078e3cff */
[----:B------:R-:W-:Y:S02]  /*0d60*/  @P6 LOP3.LUT R5, R5, R20, RZ, 0x3c, !PT ;  /* 0x0000001405056212 */ /* 0x000fe400078e3cff */
[----:B------:R-:W-:Y:S02]  /*0d70*/  @P0 LOP3.LUT R2, R2, R27, RZ, 0x3c, !PT ;  /* 0x0000001b02020212 */ /* 0x000fe400078e3cff */
[----:B------:R-:W-:Y:S02]  /*0d80*/  @P0 LOP3.LUT R4, R4, R25, RZ, 0x3c, !PT ;  /* 0x0000001904040212 */ /* 0x000fe400078e3cff */
[----:B------:R-:W-:Y:S01]  /*0d90*/  @P0 LOP3.LUT R5, R5, R24, RZ, 0x3c, !PT ;  /* 0x0000001805050212 */ /* 0x000fe200078e3cff */
[----:B------:R-:W-:Y:S06]  /*0da0*/  @P1 BRA `(.L_x_4) ;  /* 0xfffffff400481947 */ /* 0x000fec000383ffff */
[----:B------:R-:W-:-:S05]  /*0db0*/  VIADD R17, R17, 0x1 ;  /* 0x0000000111117836 */ /* 0x000fca0000000000 */
[----:B------:R-:W-:-:S13]  /*0dc0*/  ISETP.NE.AND P0, PT, R17, 0x5, PT ;  /* 0x000000051100780c */ /* 0x000fda0003f05270 */
[----:B------:R-:W-:Y:S05]  /*0dd0*/  @P0 BRA `(.L_x_5) ;  /* 0xfffffff400300947 */ /* 0x000fea000383ffff */
[----:B------:R1:W-:Y:S01]  /*0de0*/  STG.E.64 desc[UR4][R6.64+0x8], R4 ;  /* 0x0000080406007986 */ /* 0x0003e2000c101b04 */
[----:B------:R-:W-:Y:S01]  /*0df0*/  VIADD R14, R14, 0x1 ;  /* 0x000000010e0e7836 */ /* 0x000fe20000000000 */
[----:B------:R-:W-:Y:S02]  /*0e00*/  LOP3.LUT R11, R13, 0x3, RZ, 0xc0, !PT ;  /* 0x000000030d0b7812 */ /* 0x000fe400078ec0ff */
[----:B------:R1:W-:Y:S02]  /*0e10*/  STG.E.64 desc[UR4][R6.64+0x10], R2 ;  /* 0x0000100206007986 */ /* 0x0003e4000c101b04 */
[----:B------:R-:W-:Y:S02]  /*0e20*/  ISETP.GE.U32.AND P0, PT, R14, R11, PT ;  /* 0x0000000b0e00720c */ /* 0x000fe40003f06070 */
[----:B------:R1:W-:Y:S11]  /*0e30*/  STG.E desc[UR4][R6.64+0x4], R15 ;  /* 0x0000040f06007986 */ /* 0x0003f6000c101904 */
[----:B------:R-:W-:Y:S05]  /*0e40*/  @!P0 BRA `(.L_x_6) ;  /* 0xfffffff400048947 */ /* 0x000fea000383ffff */
.L_x_3:
[----:B------:R-:W-:Y:S05]  /*0e50*/  BSYNC.RECONVERGENT B1 ;  /* 0x0000000000017941 */ /* 0x000fea0003800200 */
.L_x_2:
[C---:B------:R-:W-:Y:S01]  /*0e60*/  ISETP.GT.U32.AND P0, PT, R13.reuse, 0x3, PT ;  /* 0x000000030d00780c */ /* 0x040fe20003f04070 */
[----:B------:R-:W-:Y:S01]  /*0e70*/  VIADD R12, R12, 0x1 ;  /* 0x000000010c0c7836 */ /* 0x000fe20000000000 */
[--C-:B------:R-:W-:Y:S02]  /*0e80*/  SHF.R.U64 R13, R13, 0x2, R0.reuse ;  /* 0x000000020d0d7819 */ /* 0x100fe40000001200 */
[----:B------:R-:W-:Y:S02]  /*0e90*/  ISETP.GT.U32.AND.EX P0, PT, R0, RZ, PT, P0 ;  /* 0x000000ff0000720c */ /* 0x000fe40003f04100 */
[----:B------:R-:W-:-:S11]  /*0ea0*/  SHF.R.U32.HI R0, RZ, 0x2, R0 ;  /* 0x00000002ff007819 */ /* 0x000fd60000011600 */
[----:B------:R-:W-:Y:S05]  /*0eb0*/  @P0 BRA `(.L_x_7) ;  /* 0xfffffff000c80947 */ /* 0x000fea000383ffff */
.L_x_1:
[----:B------:R-:W-:Y:S05]  /*0ec0*/  BSYNC.RECONVERGENT B0 ;  /* 0x0000000000007941 */ /* 0x000fea0003800200 */
.L_x_0:
[----:B------:R-:W-:Y:S04]  /*0ed0*/  STG.E.64 desc[UR4][R6.64+0x18], RZ ;  /* 0x000018ff06007986 */ /* 0x000fe8000c101b04 */
[----:B------:R-:W-:Y:S04]  /*0ee0*/  STG.E desc[UR4][R6.64+0x20], RZ ;  /* 0x000020ff06007986 */ /* 0x000fe8000c101904 */
[----:B------:R-:W-:Y:S01]  /*0ef0*/  STG.E.64 desc[UR4][R6.64+0x28], RZ ;  /* 0x000028ff06007986 */ /* 0x000fe2000c101b04 */
[----:B------:R-:W-:Y:S05]  /*0f00*/  EXIT ;  /* 0x000000000000794d */ /* 0x000fea0003800000 */
.L_x_8:
[----:B------:R-:W-:-:S00]  /*0f10*/  BRA `(.L_x_8) ;  /* 0xfffffffc00fc7947 */ /* 0x000fc0000383ffff */
[----:B------:R-:W-:-:S00]  /*0f20*/  NOP ;  /* 0x0000000000007918 */ /* 0x000fc00000000000 */
        /* <DEDUP_REMOVED lines=13> */
.L_x_14:


//--------------------- .text._ZN3cub18CUB_300001_SM_10006detail8for_each13static_kernelINS2_12policy_hub_t12policy_500_tEmN6thrust24THRUST_300001_SM_1000_NS8cuda_cub20__uninitialized_fill7functorINS7_10device_ptrI17curandStateXORWOWEESC_EEEEvT0_T1_ --------------------------
	.section	.text._ZN3cub18CUB_300001_SM_10006detail8for_each13static_kernelINS2_12policy_hub_t12policy_500_tEmN6thrust24THRUST_300001_SM_1000_NS8cuda_cub20__uninitialized_fill7functorINS7_10device_ptrI17curandStateXORWOWEESC_EEEEvT0_T1_,"ax",@progbits
	.align	128
        .global         _ZN3cub18CUB_300001_SM_10006detail8for_each13static_kernelINS2_12policy_hub_t12policy_500_tEmN6thrust24THRUST_300001_SM_1000_NS8cuda_cub20__uninitialized_fill7functorINS7_10device_ptrI17curandStateXORWOWEESC_EEEEvT0_T1_
        .type           _ZN3cub18CUB_300001_SM_10006detail8for_each13static_kernelINS2_12policy_hub_t12policy_500_tEmN6thrust24THRUST_300001_SM_1000_NS8cuda_cub20__uninitialized_fill7functorINS7_10device_ptrI17curandStateXORWOWEESC_EEEEvT0_T1_,@function
        .size           _ZN3cub18CUB_300001_SM_10006detail8for_each13static_kernelINS2_12policy_hub_t12policy_500_tEmN6thrust24THRUST_300001_SM_1000_NS8cuda_cub20__uninitialized_fill7functorINS7_10device_ptrI17curandStateXORWOWEESC_EEEEvT0_T1_,(.L_x_15 - _ZN3cub18CUB_300001_SM_10006detail8for_each13static_kernelINS2_12policy_hub_t12policy_500_tEmN6thrust24THRUST_300001_SM_1000_NS8cuda_cub20__uninitialized_fill7functorINS7_10device_ptrI17curandStateXORWOWEESC_EEEEvT0_T1_)
        .other          _ZN3cub18CUB_300001_SM_10006detail8for_each13static_kernelINS2_12policy_hub_t12policy_500_tEmN6thrust24THRUST_300001_SM_1000_NS8cuda_cub20__uninitialized_fill7functorINS7_10device_ptrI17curandStateXORWOWEESC_EEEEvT0_T1_,@"STO_CUDA_ENTRY STV_DEFAULT"
_ZN3cub18CUB_300001_SM_10006detail8for_each13static_kernelINS2_12policy_hub_t12policy_500_tEmN6thrust24THRUST_300001_SM_1000_NS8cuda_cub20__uninitialized_fill7functorINS7_10device_ptrI17curandStateXORWOWEESC_EEEEvT0_T1_:
.text._ZN3cub18CUB_300001_SM_10006detail8for_each13static_kernelINS2_12policy_hub_t12policy_500_tEmN6thrust24THRUST_300001_SM_1000_NS8cuda_cub20__uninitialized_fill7functorINS7_10device_ptrI17curandStateXORWOWEESC_EEEEvT0_T1_:
[----:B------:R-:W-:Y:S08]  /*0000*/  LDC R1, c[0x0][0x37c] ;  /* 0x0000df00ff017b82 */ /* 0x000ff00000000800 */
[----:B------:R-:W0:Y:S01]  /*0010*/  S2UR UR4, SR_CTAID.X ;  /* 0x00000000000479c3 */ /* 0x000e220000002500 */
[----:B------:R-:W1:Y:S01]  /*0020*/  LDCU.64 UR6, c[0x0][0x380] ;  /* 0x00007000ff0677ac */ /* 0x000e620008000a00 */
[----:B------:R-:W2:Y:S01]  /*0030*/  LDCU.64 UR8, c[0x0][0x358] ;  /* 0x00006b00ff0877ac */ /* 0x000ea20008000a00 */
[----:B0-----:R-:W-:-:S04]  /*0040*/  UIMAD.WIDE.U32 UR4, UR4, 0x200, URZ ;  /* 0x00000200040478a5 */ /* 0x001fc8000f8e00ff */
[----:B-1----:R-:W-:-:S04]  /*0050*/  UIADD3 UR6, UP0, UPT, -UR4, UR6, URZ ;  /* 0x0000000604067290 */ /* 0x002fc8000ff1e1ff */
[----:B------:R-:W-:Y:S02]  /*0060*/  UIADD3.X UR7, UPT, UPT, ~UR5, UR7, URZ, UP0, !UPT ;  /* 0x0000000705077290 */ /* 0x000fe400087fe5ff */
[----:B------:R-:W-:-:S04]  /*0070*/  UISETP.GE.U32.AND UP0, UPT, UR6, 0x200, UPT ;  /* 0x000002000600788c */ /* 0x000fc8000bf06070 */
[----:B------:R-:W-:-:S09]  /*0080*/  UISETP.GE.U32.AND.EX UP0, UPT, UR7, URZ, UPT, UP0 ;  /* 0x000000ff0700728c */ /* 0x000fd2000bf06100 */
[----:B--2---:R-:W-:Y:S05]  /*0090*/  BRA.U !UP0, `(.L_x_9) ;  /* 0x0000000108687547 */ /* 0x004fea000b800000 */
[----:B------:R-:W0:Y:S01]  /*00a0*/  S2R R0, SR_TID.X ;  /* 0x0000000000007919 */ /* 0x000e220000002100 */
[----:B------:R-:W1:Y:S08]  /*00b0*/  LDC.64 R2, c[0x0][0x388] ;  /* 0x0000e200ff027b82 */ /* 0x000e700000000a00 */
[----:B------:R-:W2:Y:S08]  /*00c0*/  LDC.64 R8, c[0x0][0x390] ;  /* 0x0000e400ff087b82 */ /* 0x000eb00000000a00 */
[----:B------:R-:W3:Y:S08]  /*00d0*/  LDC.64 R10, c[0x0][0x398] ;  /* 0x0000e600ff0a7b82 */ /* 0x000ef00000000a00 */
[----:B------:R-:W4:Y:S01]  /*00e0*/  LDC.64 R12, c[0x0][0x3a0] ;  /* 0x0000e800ff0c7b82 */ /* 0x000f220000000a00 */
[----:B0-----:R-:W-:-:S07]  /*00f0*/  IADD3 R7, P0, PT, R0, UR4, RZ ;  /* 0x0000000400077c10 */ /* 0x001fce000ff1e0ff */
[----:B------:R-:W0:Y:S01]  /*0100*/  LDC.64 R14, c[0x0][0x3a8] ;  /* 0x0000ea00ff0e7b82 */ /* 0x000e220000000a00 */
[----:B------:R-:W-:Y:S02]  /*0110*/  IMAD.X R0, RZ, RZ, UR5, P0 ;  /* 0x00000005ff007e24 */ /* 0x000fe400080e06ff */
[----:B-1----:R-:W-:-:S05]  /*0120*/  IMAD.WIDE.U32 R2, R7, 0x30, R2 ;  /* 0x0000003007027825 */ /* 0x002fca00078e0002 */
[----:B------:R-:W1:Y:S01]  /*0130*/  LDC R17, c[0x0][0x3b0] ;  /* 0x0000ec00ff117b82 */ /* 0x000e620000000800 */
[----:B------:R-:W-:-:S05]  /*0140*/  IMAD R7, R0, 0x30, RZ ;  /* 0x0000003000077824 */ /* 0x000fca00078e02ff */
[----:B------:R-:W-:Y:S02]  /*0150*/  IADD3 R3, PT, PT, R3, R7, RZ ;  /* 0x0000000703037210 */ /* 0x000fe40007ffe0ff */
[----:B------:R-:W5:Y:S03]  /*0160*/  LDC.64 R4, c[0x0][0x3b8] ;  /* 0x0000ee00ff047b82 */ /* 0x000f660000000a00 */
[----:B--2---:R-:W-:Y:S04]  /*0170*/  STG.E.64 desc[UR8][R2.64], R8 ;  /* 0x0000000802007986 */ /* 0x004fe8000c101b08 */
[----:B------:R-:W-:Y:S04]  /*0180*/  STG.E.64 desc[UR8][R2.64+0x3000], R8 ;  /* 0x0030000802007986 */ /* 0x000fe8000c101b08 */
[----:B---3--:R-:W-:Y:S04]  /*0190*/  STG.E.64 desc[UR8][R2.64+0x8], R10 ;  /* 0x0000080a02007986 */ /* 0x008fe8000c101b08 */
[----:B------:R-:W-:Y:S04]  /*01a0*/  STG.E.64 desc[UR8][R2.64+0x3008], R10 ;  /* 0x0030080a02007986 */ /* 0x000fe8000c101b08 */
[----:B----4-:R-:W-:Y:S04]  /*01b0*/  STG.E.64 desc[UR8][R2.64+0x10], R12 ;  /* 0x0000100c02007986 */ /* 0x010fe8000c101b08 */
[----:B------:R-:W-:Y:S04]  /*01c0*/  STG.E.64 desc[UR8][R2.64+0x3010], R12 ;  /* 0x0030100c02007986 */ /* 0x000fe8000c101b08 */
[----:B0-----:R-:W-:Y:S04]  /*01d0*/  STG.E.64 desc[UR8][R2.64+0x18], R14 ;  /* 0x0000180e02007986 */ /* 0x001fe8000c101b08 */
[----:B------:R-:W-:Y:S04]  /*01e0*/  STG.E.64 desc[UR8][R2.64+0x3018], R14 ;  /* 0x0030180e02007986 */ /* 0x000fe8000c101b08 */
[----:B-1----:R-:W-:Y:S04]  /*01f0*/  STG.E desc[UR8][R2.64+0x20], R17 ;  /* 0x0000201102007986 */ /* 0x002fe8000c101908 */
[----:B------:R-:W-:Y:S04]  /*0200*/  STG.E desc[UR8][R2.64+0x3020], R17 ;  /* 0x0030201102007986 */ /* 0x000fe8000c101908 */
[----:B-----5:R-:W-:Y:S04]  /*0210*/  STG.E.64 desc[UR8][R2.64+0x28], R4 ;  /* 0x0000280402007986 */ /* 0x020fe8000c101b08 */
[----:B------:R-:W-:Y:S01]  /*0220*/  STG.E.64 desc[UR8][R2.64+0x3028], R4 ;  /* 0x0030280402007986 */ /* 0x000fe2000c101b08 */
[----:B------:R-:W-:Y:S05]  /*0230*/  EXIT ;  /* 0x000000000000794d */ /* 0x000fea0003800000 */
.L_x_9:
[----:B------:R-:W0:Y:S01]  /*0240*/  S2R R0, SR_TID.X ;  /* 0x0000000000007919 */ /* 0x000e220000002100 */
[----:B------:R-:W1:Y:S01]  /*0250*/  LDC.64 R2, c[0x0][0x388] ;  /* 0x0000e200ff027b82 */ /* 0x000e620000000a00 */
[----:B------:R-:W-:Y:S01]  /*0260*/  MOV R6, UR7 ;  /* 0x0000000700067c02 */ /* 0x000fe20008000f00 */
[----:B------:R-:W-:Y:S01]  /*0270*/  BSSY.RECONVERGENT B0, `(.L_x_10) ;  /* 0x0000019000007945 */ /* 0x000fe20003800200 */
[C---:B0-----:R-:W-:Y:S01]  /*0280*/  IADD3 R5, P0, PT, R0.reuse, UR4, RZ ;  /* 0x0000000400057c10 */ /* 0x041fe2000ff1e0ff */
[C---:B------:R-:W-:Y:S01]  /*0290*/  VIADD R4, R0.reuse, 0x100 ;  /* 0x0000010000047836 */ /* 0x040fe20000000000 */
[----:B------:R-:W-:Y:S02]  /*02a0*/  ISETP.LT.U32.AND P1, PT, R0, UR6, PT ;  /* 0x0000000600007c0c */ /* 0x000fe4000bf21070 */
[----:B------:R-:W-:Y:S01]  /*02b0*/  IADD3.X R0, PT, PT, RZ, UR5, RZ, P0, !PT ;  /* 0x00000005ff007c10 */ /* 0x000fe200087fe4ff */
[----:B-1----:R-:W-:Y:S01]  /*02c0*/  IMAD.WIDE.U32 R2, R5, 0x30, R2 ;  /* 0x0000003005027825 */ /* 0x002fe200078e0002 */
[----:B------:R-:W-:-:S03]  /*02d0*/  ISETP.LT.U32.AND P0, PT, R4, UR6, PT ;  /* 0x0000000604007c0c */ /* 0x000fc6000bf01070 */
[----:B------:R-:W-:Y:S01]  /*02e0*/  IMAD.U32 R4, RZ, RZ, UR7 ;  /* 0x00000007ff047e24 */ /* 0x000fe2000f8e00ff */
[----:B------:R-:W-:Y:S01]  /*02f0*/  ISETP.GT.U32.AND.EX P0, PT, R6, RZ, PT, P0 ;  /* 0x000000ff0600720c */ /* 0x000fe20003f04100 */
[----:B------:R-:W-:-:S03]  /*0300*/  IMAD R5, R0, 0x30, RZ ;  /* 0x0000003000057824 */ /* 0x000fc600078e02ff */
[----:B------:R-:W-:Y:S01]  /*0310*/  ISETP.GT.U32.AND.EX P1, PT, R4, RZ, PT, P1 ;  /* 0x000000ff0400720c */ /* 0x000fe20003f24110 */
[----:B------:R-:W-:-:S12]  /*0320*/  IMAD.IADD R3, R3, 0x1, R5 ;  /* 0x0000000103037824 */ /* 0x000fd800078e0205 */
[----:B------:R-:W-:Y:S05]  /*0330*/  @!P1 BRA `(.L_x_11) ;  /* 0x0000000000309947 */ /* 0x000fea0003800000 */
[----:B------:R-:W0:Y:S08]  /*0340*/  LDC.64 R6, c[0x0][0x390] ;  /* 0x0000e400ff067b82 */ /* 0x000e300000000a00 */
[----:B------:R-:W1:Y:S08]  /*0350*/  LDC.64 R8, c[0x0][0x398] ;  /* 0x0000e600ff087b82 */ /* 0x000e700000000a00 */
[----:B------:R-:W2:Y:S08]  /*0360*/  LDC.64 R10, c[0x0][0x3a0] ;  /* 0x0000e800ff0a7b82 */ /* 0x000eb00000000a00 */
[----:B------:R-:W3:Y:S01]  /*0370*/  LDC.64 R12, c[0x0][0x3a8] ;  /* 0x0000ea00ff0c7b82 */ /* 0x000ee20000000a00 */
[----:B0-----:R0:W-:Y:S07]  /*0380*/  STG.E.64 desc[UR8][R2.64], R6 ;  /* 0x0000000602007986 */ /* 0x0011ee000c101b08 */
[----:B------:R-:W4:Y:S01]  /*0390*/  LDC.64 R4, c[0x0][0x3b8] ;  /* 0x0000ee00ff047b82 */ /* 0x000f220000000a00 */
[----:B-1----:R0:W-:Y:S07]  /*03a0*/  STG.E.64 desc[UR8][R2.64+0x8], R8 ;  /* 0x0000080802007986 */ /* 0x0021ee000c101b08 */
[----:B------:R-:W1:Y:S01]  /*03b0*/  LDC R15, c[0x0][0x3b0] ;  /* 0x0000ec00ff0f7b82 */ /* 0x000e620000000800 */
[----:B--2---:R0:W-:Y:S04]  /*03c0*/  STG.E.64 desc[UR8][R2.64+0x10], R10 ;  /* 0x0000100a02007986 */ /* 0x0041e8000c101b08 */
[----:B---3--:R0:W-:Y:S04]  /*03d0*/  STG.E.64 desc[UR8][R2.64+0x18], R12 ;  /* 0x0000180c02007986 */ /* 0x0081e8000c101b08 */
[----:B----4-:R0:W-:Y:S04]  /*03e0*/  STG.E.64 desc[UR8][R2.64+0x28], R4 ;  /* 0x0000280402007986 */ /* 0x0101e8000c101b08 */
[----:B-1----:R0:W-:Y:S02]  /*03f0*/  STG.E desc[UR8][R2.64+0x20], R15 ;  /* 0x0000200f02007986 */ /* 0x0021e4000c101908 */
.L_x_11:
[----:B------:R-:W-:Y:S05]  /*0400*/  BSYNC.RECONVERGENT B0 ;  /* 0x0000000000007941 */ /* 0x000fea0003800200 */
.L_x_10:
[----:B------:R-:W-:Y:S05]  /*0410*/  @!P0 EXIT ;  /* 0x000000000000894d */ /* 0x000fea0003800000 */
[----:B0-----:R-:W0:Y:S08]  /*0420*/  LDC.64 R6, c[0x0][0x390] ;  /* 0x0000e400ff067b82 */ /* 0x001e300000000a00 */
[----:B------:R-:W1:Y:S08]  /*0430*/  LDC.64 R8, c[0x0][0x398] ;  /* 0x0000e600ff087b82 */ /* 0x000e700000000a00 */
[----:B------:R-:W2:Y:S08]  /*0440*/  LDC.64 R10, c[0x0][0x3a0] ;  /* 0x0000e800ff0a7b82 */ /* 0x000eb00000000a00 */
[----:B------:R-:W3:Y:S01]  /*0450*/  LDC.64 R12, c[0x0][0x3a8] ;  /* 0x0000ea00ff0c7b82 */ /* 0x000ee20000000a00 */
[----:B0-----:R-:W-:Y:S07]  /*0460*/  STG.E.64 desc[UR8][R2.64+0x3000], R6 ;  /* 0x0030000602007986 */ /* 0x001fee000c101b08 */
[----:B------:R-:W0:Y:S01]  /*0470*/  LDC R15, c[0x0][0x3b0] ;  /* 0x0000ec00ff0f7b82 */ /* 0x000e220000000800 */
[----:B-1----:R-:W-:Y:S07]  /*0480*/  STG.E.64 desc[UR8][R2.64+0x3008], R8 ;  /* 0x0030080802007986 */ /* 0x002fee000c101b08 */
[----:B------:R-:W1:Y:S01]  /*0490*/  LDC.64 R4, c[0x0][0x3b8] ;  /* 0x0000ee00ff047b82 */ /* 0x000e620000000a00 */
[----:B--2---:R-:W-:Y:S04]  /*04a0*/  STG.E.64 desc[UR8][R2.64+0x3010], R10 ;  /* 0x0030100a02007986 */ /* 0x004fe8000c101b08 */
[----:B---3--:R-:W-:Y:S04]  /*04b0*/  STG.E.64 desc[UR8][R2.64+0x3018], R12 ;  /* 0x0030180c02007986 */ /* 0x008fe8000c101b08 */
[----:B0-----:R-:W-:Y:S04]  /*04c0*/  STG.E desc[UR8][R2.64+0x3020], R15 ;  /* 0x0030200f02007986 */ /* 0x001fe8000c101908 */
[----:B-1----:R-:W-:Y:S01]  /*04d0*/  STG.E.64 desc[UR8][R2.64+0x3028], R4 ;  /* 0x0030280402007986 */ /* 0x002fe2000c101b08 */
[----:B------:R-:W-:Y:S05]  /*04e0*/  EXIT ;  /* 0x000000000000794d */ /* 0x000fea0003800000 */
.L_x_12:
        /* <DEDUP_REMOVED lines=9> */
.L_x_15:


//--------------------- .text._ZN3cub18CUB_300001_SM_10006detail11EmptyKernelIvEEvv --------------------------
	.section	.text._ZN3cub18CUB_300001_SM_10006detail11EmptyKernelIvEEvv,"ax",@progbits
	.align	128
        .global         _ZN3cub18CUB_300001_SM_10006detail11EmptyKernelIvEEvv
        .type           _ZN3cub18CUB_300001_SM_10006detail11EmptyKernelIvEEvv,@function
        .size           _ZN3cub18CUB_300001_SM_10006detail11EmptyKernelIvEEvv,(.L_x_16 - _ZN3cub18CUB_300001_SM_10006detail11EmptyKernelIvEEvv)
        .other          _ZN3cub18CUB_300001_SM_10006detail11EmptyKernelIvEEvv,@"STO_CUDA_ENTRY STV_DEFAULT"
_ZN3cub18CUB_300001_SM_10006detail11EmptyKernelIvEEvv:
.text._ZN3cub18CUB_300001_SM_10006detail11EmptyKernelIvEEvv:
[----:B------:R-:W-:Y:S01]  /*0000*/  LDC R1, c[0x0][0x37c] ;  /* 0x0000df00ff017b82 */ /* 0x000fe20000000800 */
[----:B------:R-:W-:Y:S05]  /*0010*/  EXIT ;  /* 0x000000000000794d */ /* 0x000fea0003800000 */
.L_x_13:
        /* <DEDUP_REMOVED lines=14> */
.L_x_16:


//--------------------- .nv.global.init           --------------------------
	.section	.nv.global.init,"aw",@progbits
	.align	4
.nv.global.init:
	.type		mrg32k3aM1SubSeq,@object
	.size		mrg32k3aM1SubSeq,(mrg32k3aM2SubSeq - mrg32k3aM1SubSeq)
mrg32k3aM1SubSeq:
        /*0000*/ 	.byte	0x0b, 0xcc, 0xee, 0x04, 0x73, 0x29, 0x8b, 0x6f, 0xf6, 0x53, 0x03, 0xf6, 0x23, 0xf6, 0xea, 0xda
        /* <DEDUP_REMOVED lines=125> */
	.type		mrg32k3aM2SubSeq,@object
	.size		mrg32k3aM2SubSeq,(mrg32k3aM1 - mrg32k3aM2SubSeq)
mrg32k3aM2SubSeq:
        /* <DEDUP_REMOVED lines=126> */
	.type		mrg32k3aM1,@object
	.size		mrg32k3aM1,(mrg32k3aM1Seq - mrg32k3aM1)
mrg32k3aM1:
        /* <DEDUP_REMOVED lines=144> */
	.type		mrg32k3aM1Seq,@object
	.size		mrg32k3aM1Seq,(mrg32k3aM2 - mrg32k3aM1Seq)
mrg32k3aM1Seq:
        /* <DEDUP_REMOVED lines=144> */
	.type		mrg32k3aM2,@object
	.size		mrg32k3aM2,(mrg32k3aM2Seq - mrg32k3aM2)
mrg32k3aM2:
        /* <DEDUP_REMOVED lines=144> */
	.type		mrg32k3aM2Seq,@object
	.size		mrg32k3aM2Seq,(precalc_xorwow_matrix - mrg32k3aM2Seq)
mrg32k3aM2Seq:
        /* <DEDUP_REMOVED lines=144> */
	.type		precalc_xorwow_matrix,@object
	.size		precalc_xorwow_matrix,(precalc_xorwow_offset_matrix - precalc_xorwow_matrix)
precalc_xorwow_matrix:
        /* <DEDUP_REMOVED lines=6400> */
	.type		precalc_xorwow_offset_matrix,@object
	.size		precalc_xorwow_offset_matrix,(.L_1 - precalc_xorwow_offset_matrix)
precalc_xorwow_offset_matrix:
        /* <DEDUP_REMOVED lines=6400> */
.L_1:


//--------------------- .nv.shared.reserved.0     --------------------------
	.section	.nv.shared.reserved.0,"aw",@nobits
	.weak		__nv_reservedSMEM_offset_0_alias
	.size		__nv_reservedSMEM_offset_0_alias, 0, 64
	.other		__nv_reservedSMEM_offset_0_alias,@"STO_CUDA_RESERVED_SHARED STV_DEFAULT"
__nv_reservedSMEM_offset_0_alias:
	.zero		0
	.zero		64


//--------------------- .nv.global                --------------------------
	.section	.nv.global,"aw",@nobits
.nv.global:
	.type		_ZN34_INTERNAL_131eafb9_4_k_cu_070f16f76thrust24THRUST_300001_SM_1000_NS3seqE,@object
	.size		_ZN34_INTERNAL_131eafb9_4_k_cu_070f16f76thrust24THRUST_300001_SM_1000_NS3seqE,(_ZN34_INTERNAL_131eafb9_4_k_cu_070f16f74cuda3std3__48in_placeE - _ZN34_INTERNAL_131eafb9_4_k_cu_070f16f76thrust24THRUST_300001_SM_1000_NS3seqE)
_ZN34_INTERNAL_131eafb9_4_k_cu_070f16f76thrust24THRUST_300001_SM_1000_NS3seqE:
	.zero		1
	.type		_ZN34_INTERNAL_131eafb9_4_k_cu_070f16f74cuda3std3__48in_placeE,@object
	.size		_ZN34_INTERNAL_131eafb9_4_k_cu_070f16f74cuda3std3__48in_placeE,(_ZN34_INTERNAL_131eafb9_4_k_cu_070f16f74cuda3std6ranges3__45__cpo4sizeE - _ZN34_INTERNAL_131eafb9_4_k_cu_070f16f74cuda3std3__48in_placeE)
_ZN34_INTERNAL_131eafb9_4_k_cu_070f16f74cuda3std3__48in_placeE:
	.zero		1
	.type		_ZN34_INTERNAL_131eafb9_4_k_cu_070f16f74cuda3std6ranges3__45__cpo4sizeE,@object
	.size		_ZN34_INTERNAL_131eafb9_4_k_cu_070f16f74cuda3std6ranges3__45__cpo4sizeE,(_ZN34_INTERNAL_131eafb9_4_k_cu_070f16f76thrust24THRUST_300001_SM_1000_NS12placeholders2_3E - _ZN34_INTERNAL_131eafb9_4_k_cu_070f16f74cuda3std6ranges3__45__cpo4sizeE)
_ZN34_INTERNAL_131eafb9_4_k_cu_070f16f74cuda3std6ranges3__45__cpo4sizeE:
	.zero		1
	.type		_ZN34_INTERNAL_131eafb9_4_k_cu_070f16f76thrust24THRUST_300001_SM_1000_NS12placeholders2_3E,@object
	.size		_ZN34_INTERNAL_131eafb9_4_k_cu_070f16f76thrust24THRUST_300001_SM_1000_NS12placeholders2_3E,(_ZN34_INTERNAL_131eafb9_4_k_cu_070f16f74cuda3std3__45__cpo6cbeginE - _ZN34_INTERNAL_131eafb9_4_k_cu_070f16f76thrust24THRUST_300001_SM_1000_NS12placeholders2_3E)
_ZN34_INTERNAL_131eafb9_4_k_cu_070f16f76thrust24THRUST_300001_SM_1000_NS12placeholders2_3E:
	.zero		1
	.type		_ZN34_INTERNAL_131eafb9_4_k_cu_070f16f74cuda3std3__45__cpo6cbeginE,@object
	.size		_ZN34_INTERNAL_131eafb9_4_k_cu_070f16f74cuda3std3__45__cpo6cbeginE,(_ZN34_INTERNAL_131eafb9_4_k_cu_070f16f74cuda3std6ranges3__45__cpo6cbeginE - _ZN34_INTERNAL_131eafb9_4_k_cu_070f16f74cuda3std3__45__cpo6cbeginE)
_ZN34_INTERNAL_131eafb9_4_k_cu_070f16f74cuda3std3__45__cpo6cbeginE:
	.zero		1
	.type		_ZN34_INTERNAL_131eafb9_4_k_cu_070f16f74cuda3std6ranges3__45__cpo6cbeginE,@object
	.size		_ZN34_INTERNAL_131eafb9_4_k_cu_070f16f74cuda3std6ranges3__45__cpo6cbeginE,(_ZN34_INTERNAL_131eafb9_4_k_cu_070f16f76thrust24THRUST_300001_SM_1000_NS12placeholders2_7E - _ZN34_INTERNAL_131eafb9_4_k_cu_070f16f74cuda3std6ranges3__45__cpo6cbeginE)
_ZN34_INTERNAL_131eafb9_4_k_cu_070f16f74cuda3std6ranges3__45__cpo6cbeginE:
	.zero		1
	.type		_ZN34_INTERNAL_131eafb9_4_k_cu_070f16f76thrust24THRUST_300001_SM_1000_NS12placeholders2_7E,@object
	.size		_ZN34_INTERNAL_131eafb9_4_k_cu_070f16f76thrust24THRUST_300001_SM_1000_NS12placeholders2_7E,(_ZN34_INTERNAL_131eafb9_4_k_cu_070f16f74cuda3std3__45__cpo7crbeginE - _ZN34_INTERNAL_131eafb9_4_k_cu_070f16f76thrust24THRUST_300001_SM_1000_NS12placeholders2_7E)
_ZN34_INTERNAL_131eafb9_4_k_cu_070f16f76thrust24THRUST_300001_SM_1000_NS12placeholders2_7E:
	.zero		1
	.type		_ZN34_INTERNAL_131eafb9_4_k_cu_070f16f74cuda3std3__45__cpo7crbeginE,@object
	.size		_ZN34_INTERNAL_131eafb9_4_k_cu_070f16f74cuda3std3__45__cpo7crbeginE,(_ZN34_INTERNAL_131eafb9_4_k_cu_070f16f74cuda3std6ranges3__45__cpo4nextE - _ZN34_INTERNAL_131eafb9_4_k_cu_070f16f74cuda3std3__45__cpo7crbeginE)
_ZN34_INTERNAL_131eafb9_4_k_cu_070f16f74cuda3std3__45__cpo7crbeginE:
	.zero		1
	.type		_ZN34_INTERNAL_131eafb9_4_k_cu_070f16f74cuda3std6ranges3__45__cpo4nextE,@object
	.size		_ZN34_INTERNAL_131eafb9_4_k_cu_070f16f74cuda3std6ranges3__45__cpo4nextE,(_ZN34_INTERNAL_131eafb9_4_k_cu_070f16f74cuda3std6ranges3__45__cpo4swapE - _ZN34_INTERNAL_131eafb9_4_k_cu_070f16f74cuda3std6ranges3__45__cpo4nextE)
_ZN34_INTERNAL_131eafb9_4_k_cu_070f16f74cuda3std6ranges3__45__cpo4nextE:
	.zero		1
	.type		_ZN34_INTERNAL_131eafb9_4_k_cu_070f16f74cuda3std6ranges3__45__cpo4swapE,@object
	.size		_ZN34_INTERNAL_131eafb9_4_k_cu_070f16f74cuda3std6ranges3__45__cpo4swapE,(_ZN34_INTERNAL_131eafb9_4_k_cu_070f16f76thrust24THRUST_300001_SM_1000_NS8cuda_cub10par_nosyncE - _ZN34_INTERNAL_131eafb9_4_k_cu_070f16f74cuda3std6ranges3__45__cpo4swapE)
_ZN34_INTERNAL_131eafb9_4_k_cu_070f16f74cuda3std6ranges3__45__cpo4swapE:
	.zero		1
	.type		_ZN34_INTERNAL_131eafb9_4_k_cu_070f16f76thrust24THRUST_300001_SM_1000_NS8cuda_cub10par_nosyncE,@object
	.size		_ZN34_INTERNAL_131eafb9_4_k_cu_070f16f76thrust24THRUST_300001_SM_1000_NS8cuda_cub10par_nosyncE,(_ZN34_INTERNAL_131eafb9_4_k_cu_070f16f76thrust24THRUST_300001_SM_1000_NS12placeholders2_9E - _ZN34_INTERNAL_131eafb9_4_k_cu_070f16f76thrust24THRUST_300001_SM_1000_NS8cuda_cub10par_nosyncE)
_ZN34_INTERNAL_131eafb9_4_k_cu_070f16f76thrust24THRUST_300001_SM_1000_NS8cuda_cub10par_nosyncE:
	.zero		1
	.type		_ZN34_INTERNAL_131eafb9_4_k_cu_070f16f76thrust24THRUST_300001_SM_1000_NS12placeholders2_9E,@object
	.size		_ZN34_INTERNAL_131eafb9_4_k_cu_070f16f76thrust24THRUST_300001_SM_1000_NS12placeholders2_9E,(_ZN34_INTERNAL_131eafb9_4_k_cu_070f16f74cuda3std3__436_GLOBAL__N__131eafb9_4_k_cu_070f16f76ignoreE - _ZN34_INTERNAL_131eafb9_4_k_cu_070f16f76thrust24THRUST_300001_SM_1000_NS12placeholders2_9E)
_ZN34_INTERNAL_131eafb9_4_k_cu_070f16f76thrust24THRUST_300001_SM_1000_NS12placeholders2_9E:
	.zero		1
	.type		_ZN34_INTERNAL_131eafb9_4_k_cu_070f16f74cuda3std3__436_GLOBAL__N__131eafb9_4_k_cu_070f16f76ignoreE,@object
	.size		_ZN34_INTERNAL_131eafb9_4_k_cu_070f16f74cuda3std3__436_GLOBAL__N__131eafb9_4_k_cu_070f16f76ignoreE,(_ZN34_INTERNAL_131eafb9_4_k_cu_070f16f74cuda3std6ranges3__45__cpo4dataE - _ZN34_INTERNAL_131eafb9_4_k_cu_070f16f74cuda3std3__436_GLOBAL__N__131eafb9_4_k_cu_070f16f76ignoreE)
_ZN34_INTERNAL_131eafb9_4_k_cu_070f16f74cuda3std3__436_GLOBAL__N__131eafb9_4_k_cu_070f16f76ignoreE:
	.zero		1
	.type		_ZN34_INTERNAL_131eafb9_4_k_cu_070f16f74cuda3std6ranges3__45__cpo4dataE,@object
	.size		_ZN34_INTERNAL_131eafb9_4_k_cu_070f16f74cuda3std6ranges3__45__cpo4dataE,(_ZN34_INTERNAL_131eafb9_4_k_cu_070f16f76thrust24THRUST_300001_SM_1000_NS12placeholders2_1E - _ZN34_INTERNAL_131eafb9_4_k_cu_070f16f74cuda3std6ranges3__45__cpo4dataE)
_ZN34_INTERNAL_131eafb9_4_k_cu_070f16f74cuda3std6ranges3__45__cpo4dataE:
	.zero		1
	.type		_ZN34_INTERNAL_131eafb9_4_k_cu_070f16f76thrust24THRUST_300001_SM_1000_NS12placeholders2_1E,@object
	.size		_ZN34_INTERNAL_131eafb9_4_k_cu_070f16f76thrust24THRUST_300001_SM_1000_NS12placeholders2_1E,(_ZN34_INTERNAL_131eafb9_4_k_cu_070f16f74cuda3std3__45__cpo5beginE - _ZN34_INTERNAL_131eafb9_4_k_cu_070f16f76thrust24THRUST_300001_SM_1000_NS12placeholders2_1E)
_ZN34_INTERNAL_131eafb9_4_k_cu_070f16f76thrust24THRUST_300001_SM_1000_NS12placeholders2_1E:
	.zero		1
	.type		_ZN34_INTERNAL_131eafb9_4_k_cu_070f16f74cuda3std3__45__cpo5beginE,@object
	.size		_ZN34_INTERNAL_131eafb9_4_k_cu_070f16f74cuda3std3__45__cpo5beginE,(_ZN34_INTERNAL_131eafb9_4_k_cu_070f16f74cuda3std6ranges3__45__cpo5beginE - _ZN34_INTERNAL_131eafb9_4_k_cu_070f16f74cuda3std3__45__cpo5beginE)
_ZN34_INTERNAL_131eafb9_4_k_cu_070f16f74cuda3std3__45__cpo5beginE:
	.zero		1
	.type		_ZN34_INTERNAL_131eafb9_4_k_cu_070f16f74cuda3std6ranges3__45__cpo5beginE,@object
	.size		_ZN34_INTERNAL_131eafb9_4_k_cu_070f16f74cuda3std6ranges3__45__cpo5beginE,(_ZN34_INTERNAL_131eafb9_4_k_cu_070f16f76thrust24THRUST_300001_SM_1000_NS12placeholders2_5E - _ZN34_INTERNAL_131eafb9_4_k_cu_070f16f74cuda3std6ranges3__45__cpo5beginE)
_ZN34_INTERNAL_131eafb9_4_k_cu_070f16f74cuda3std6ranges3__45__cpo5beginE:
	.zero		1
	.type		_ZN34_INTERNAL_131eafb9_4_k_cu_070f16f76thrust24THRUST_300001_SM_1000_NS12placeholders2_5E,@object
	.size		_ZN34_INTERNAL_131eafb9_4_k_cu_070f16f76thrust24THRUST_300001_SM_1000_NS12placeholders2_5E,(_ZN34_INTERNAL_131eafb9_4_k_cu_070f16f74cuda3std3__45__cpo6rbeginE - _ZN34_INTERNAL_131eafb9_4_k_cu_070f16f76thrust24THRUST_300001_SM_1000_NS12placeholders2_5E)
_ZN34_INTERNAL_131eafb9_4_k_cu_070f16f76thrust24THRUST_300001_SM_1000_NS12placeholders2_5E:
	.zero		1
	.type		_ZN34_INTERNAL_131eafb9_4_k_cu_070f16f74cuda3std3__45__cpo6rbeginE,@object
	.size		_ZN34_INTERNAL_131eafb9_4_k_cu_070f16f74cuda3std3__45__cpo6rbeginE,(_ZN34_INTERNAL_131eafb9_4_k_cu_070f16f74cuda3std6ranges3__45__cpo7advanceE - _ZN34_INTERNAL_131eafb9_4_k_cu_070f16f74cuda3std3__45__cpo6rbeginE)
_ZN34_INTERNAL_131eafb9_4_k_cu_070f16f74cuda3std3__45__cpo6rbeginE:
	.zero		1
	.type		_ZN34_INTERNAL_131eafb9_4_k_cu_070f16f74cuda3std6ranges3__45__cpo7advanceE,@object
	.size		_ZN34_INTERNAL_131eafb9_4_k_cu_070f16f74cuda3std6ranges3__45__cpo7advanceE,(_ZN34_INTERNAL_131eafb9_4_k_cu_070f16f74cuda3std3__47nulloptE - _ZN34_INTERNAL_131eafb9_4_k_cu_070f16f74cuda3std6ranges3__45__cpo7advanceE)
_ZN34_INTERNAL_131eafb9_4_k_cu_070f16f74cuda3std6ranges3__45__cpo7advanceE:
	.zero		1
	.type		_ZN34_INTERNAL_131eafb9_4_k_cu_070f16f74cuda3std3__47nulloptE,@object
	.size		_ZN34_INTERNAL_131eafb9_4_k_cu_070f16f74cuda3std3__47nulloptE,(_ZN34_INTERNAL_131eafb9_4_k_cu_070f16f74cuda3std6ranges3__45__cpo8distanceE - _ZN34_INTERNAL_131eafb9_4_k_cu_070f16f74cuda3std3__47nulloptE)
_ZN34_INTERNAL_131eafb9_4_k_cu_070f16f74cuda3std3__47nulloptE:
	.zero		1
	.type		_ZN34_INTERNAL_131eafb9_4_k_cu_070f16f74cuda3std6ranges3__45__cpo8distanceE,@object
	.size		_ZN34_INTERNAL_131eafb9_4_k_cu_070f16f74cuda3std6ranges3__45__cpo8distanceE,(_ZN34_INTERNAL_131eafb9_4_k_cu_070f16f76thrust24THRUST_300001_SM_1000_NS12placeholders3_10E - _ZN34_INTERNAL_131eafb9_4_k_cu_070f16f74cuda3std6ranges3__45__cpo8distanceE)
_ZN34_INTERNAL_131eafb9_4_k_cu_070f16f74cuda3std6ranges3__45__cpo8distanceE:
	.zero		1
	.type		_ZN34_INTERNAL_131eafb9_4_k_cu_070f16f76thrust24THRUST_300001_SM_1000_NS12placeholders3_10E,@object
	.size		_ZN34_INTERNAL_131eafb9_4_k_cu_070f16f76thrust24THRUST_300001_SM_1000_NS12placeholders3_10E,(_ZN34_INTERNAL_131eafb9_4_k_cu_070f16f74cuda3std3__419piecewise_constructE - _ZN34_INTERNAL_131eafb9_4_k_cu_070f16f76thrust24THRUST_300001_SM_1000_NS12placeholders3_10E)
_ZN34_INTERNAL_131eafb9_4_k_cu_070f16f76thrust24THRUST_300001_SM_1000_NS12placeholders3_10E:
	.zero		1
	.type		_ZN34_INTERNAL_131eafb9_4_k_cu_070f16f74cuda3std3__419piecewise_constructE,@object
	.size		_ZN34_INTERNAL_131eafb9_4_k_cu_070f16f74cuda3std3__419piecewise_constructE,(_ZN34_INTERNAL_131eafb9_4_k_cu_070f16f74cuda3std6ranges3__45__cpo5cdataE - _ZN34_INTERNAL_131eafb9_4_k_cu_070f16f74cuda3std3__419piecewise_constructE)
_ZN34_INTERNAL_131eafb9_4_k_cu_070f16f74cuda3std3__419piecewise_constructE:
	.zero		1
	.type		_ZN34_INTERNAL_131eafb9_4_k_cu_070f16f74cuda3std6ranges3__45__cpo5cdataE,@object
	.size		_ZN34_INTERNAL_131eafb9_4_k_cu_070f16f74cuda3std6ranges3__45__cpo5cdataE,(_ZN34_INTERNAL_131eafb9_4_k_cu_070f16f76thrust24THRUST_300001_SM_1000_NS12placeholders2_2E - _ZN34_INTERNAL_131eafb9_4_k_cu_070f16f74cuda3std6ranges3__45__cpo5cdataE)
_ZN34_INTERNAL_131eafb9_4_k_cu_070f16f74cuda3std6ranges3__45__cpo5cdataE:
	.zero		1
	.type		_ZN34_INTERNAL_131eafb9_4_k_cu_070f16f76thrust24THRUST_300001_SM_1000_NS12placeholders2_2E,@object
	.size		_ZN34_INTERNAL_131eafb9_4_k_cu_070f16f76thrust24THRUST_300001_SM_1000_NS12placeholders2_2E,(_ZN34_INTERNAL_131eafb9_4_k_cu_070f16f74cuda3std3__45__cpo3endE - _ZN34_INTERNAL_131eafb9_4_k_cu_070f16f76thrust24THRUST_300001_SM_1000_NS12placeholders2_2E)
_ZN34_INTERNAL_131eafb9_4_k_cu_070f16f76thrust24THRUST_300001_SM_1000_NS12placeholders2_2E:
	.zero		1
	.type		_ZN34_INTERNAL_131eafb9_4_k_cu_070f16f74cuda3std3__45__cpo3endE,@object
	.size		_ZN34_INTERNAL_131eafb9_4_k_cu_070f16f74cuda3std3__45__cpo3endE,(_ZN34_INTERNAL_131eafb9_4_k_cu_070f16f74cuda3std6ranges3__45__cpo3endE - _ZN34_INTERNAL_131eafb9_4_k_cu_070f16f74cuda3std3__45__cpo3endE)
_ZN34_INTERNAL_131eafb9_4_k_cu_070f16f74cuda3std3__45__cpo3endE:
	.zero		1
	.type		_ZN34_INTERNAL_131eafb9_4_k_cu_070f16f74cuda3std6ranges3__45__cpo3endE,@object
	.size		_ZN34_INTERNAL_131eafb9_4_k_cu_070f16f74cuda3std6ranges3__45__cpo3endE,(_ZN34_INTERNAL_131eafb9_4_k_cu_070f16f76thrust24THRUST_300001_SM_1000_NS12placeholders2_6E - _ZN34_INTERNAL_131eafb9_4_k_cu_070f16f74cuda3std6ranges3__45__cpo3endE)
_ZN34_INTERNAL_131eafb9_4_k_cu_070f16f74cuda3std6ranges3__45__cpo3endE:
	.zero		1
	.type		_ZN34_INTERNAL_131eafb9_4_k_cu_070f16f76thrust24THRUST_300001_SM_1000_NS12placeholders2_6E,@object
	.size		_ZN34_INTERNAL_131eafb9_4_k_cu_070f16f76thrust24THRUST_300001_SM_1000_NS12placeholders2_6E,(_ZN34_INTERNAL_131eafb9_4_k_cu_070f16f74cuda3std3__45__cpo4rendE - _ZN34_INTERNAL_131eafb9_4_k_cu_070f16f76thrust24THRUST_300001_SM_1000_NS12placeholders2_6E)
_ZN34_INTERNAL_131eafb9_4_k_cu_070f16f76thrust24THRUST_300001_SM_1000_NS12placeholders2_6E:
	.zero		1
	.type		_ZN34_INTERNAL_131eafb9_4_k_cu_070f16f74cuda3std3__45__cpo4rendE,@object
	.size		_ZN34_INTERNAL_131eafb9_4_k_cu_070f16f74cuda3std3__45__cpo4rendE,(_ZN34_INTERNAL_131eafb9_4_k_cu_070f16f74cuda3std6ranges3__45__cpo9iter_swapE - _ZN34_INTERNAL_131eafb9_4_k_cu_070f16f74cuda3std3__45__cpo4rendE)
_ZN34_INTERNAL_131eafb9_4_k_cu_070f16f74cuda3std3__45__cpo4rendE:
	.zero		1
	.type		_ZN34_INTERNAL_131eafb9_4_k_cu_070f16f74cuda3std6ranges3__45__cpo9iter_swapE,@object
	.size		_ZN34_INTERNAL_131eafb9_4_k_cu_070f16f74cuda3std6ranges3__45__cpo9iter_swapE,(_ZN34_INTERNAL_131eafb9_4_k_cu_070f16f74cuda3std3__48unexpectE - _ZN34_INTERNAL_131eafb9_4_k_cu_070f16f74cuda3std6ranges3__45__cpo9iter_swapE)
_ZN34_INTERNAL_131eafb9_4_k_cu_070f16f74cuda3std6ranges3__45__cpo9iter_swapE:
	.zero		1
	.type		_ZN34_INTERNAL_131eafb9_4_k_cu_070f16f74cuda3std3__48unexpectE,@object
	.size		_ZN34_INTERNAL_131eafb9_4_k_cu_070f16f74cuda3std3__48unexpectE,(_ZN34_INTERNAL_131eafb9_4_k_cu_070f16f76thrust24THRUST_300001_SM_1000_NS8cuda_cub3parE - _ZN34_INTERNAL_131eafb9_4_k_cu_070f16f74cuda3std3__48unexpectE)
_ZN34_INTERNAL_131eafb9_4_k_cu_070f16f74cuda3std3__48unexpectE:
	.zero		1
	.type		_ZN34_INTERNAL_131eafb9_4_k_cu_070f16f76thrust24THRUST_300001_SM_1000_NS8cuda_cub3parE,@object
	.size		_ZN34_INTERNAL_131eafb9_4_k_cu_070f16f76thrust24THRUST_300001_SM_1000_NS8cuda_cub3parE,(_ZN34_INTERNAL_131eafb9_4_k_cu_070f16f76thrust24THRUST_300001_SM_1000_NS12placeholders2_4E - _ZN34_INTERNAL_131eafb9_4_k_cu_070f16f76thrust24THRUST_300001_SM_1000_NS8cuda_cub3parE)
_ZN34_INTERNAL_131eafb9_4_k_cu_070f16f76thrust24THRUST_300001_SM_1000_NS8cuda_cub3parE:
	.zero		1
	.type		_ZN34_INTERNAL_131eafb9_4_k_cu_070f16f76thrust24THRUST_300001_SM_1000_NS12placeholders2_4E,@object
	.size		_ZN34_INTERNAL_131eafb9_4_k_cu_070f16f76thrust24THRUST_300001_SM_1000_NS12placeholders2_4E,(_ZN34_INTERNAL_131eafb9_4_k_cu_070f16f74cuda3std3__45__cpo4cendE - _ZN34_INTERNAL_131eafb9_4_k_cu_070f16f76thrust24THRUST_300001_SM_1000_NS12placeholders2_4E)
_ZN34_INTERNAL_131eafb9_4_k_cu_070f16f76thrust24THRUST_300001_SM_1000_NS12placeholders2_4E:
	.zero		1
	.type		_ZN34_INTERNAL_131eafb9_4_k_cu_070f16f74cuda3std3__45__cpo4cendE,@object
	.size		_ZN34_INTERNAL_131eafb9_4_k_cu_070f16f74cuda3std3__45__cpo4cendE,(_ZN34_INTERNAL_131eafb9_4_k_cu_070f16f74cuda3std6ranges3__45__cpo4cendE - _ZN34_INTERNAL_131eafb9_4_k_cu_070f16f74cuda3std3__45__cpo4cendE)
_ZN34_INTERNAL_131eafb9_4_k_cu_070f16f74cuda3std3__45__cpo4cendE:
	.zero		1
	.type		_ZN34_INTERNAL_131eafb9_4_k_cu_070f16f74cuda3std6ranges3__45__cpo4cendE,@object
	.size		_ZN34_INTERNAL_131eafb9_4_k_cu_070f16f74cuda3std6ranges3__45__cpo4cendE,(_ZN34_INTERNAL_131eafb9_4_k_cu_070f16f74cuda3std3__420unreachable_sentinelE - _ZN34_INTERNAL_131eafb9_4_k_cu_070f16f74cuda3std6ranges3__45__cpo4cendE)
_ZN34_INTERNAL_131eafb9_4_k_cu_070f16f74cuda3std6ranges3__45__cpo4cendE:
	.zero		1
	.type		_ZN34_INTERNAL_131eafb9_4_k_cu_070f16f74cuda3std3__420unreachable_sentinelE,@object
	.size		_ZN34_INTERNAL_131eafb9_4_k_cu_070f16f74cuda3std3__420unreachable_sentinelE,(_ZN34_INTERNAL_131eafb9_4_k_cu_070f16f74cuda3std6ranges3__45__cpo5ssizeE - _ZN34_INTERNAL_131eafb9_4_k_cu_070f16f74cuda3std3__420unreachable_sentinelE)
_ZN34_INTERNAL_131eafb9_4_k_cu_070f16f74cuda3std3__420unreachable_sentinelE:
	.zero		1
	.type		_ZN34_INTERNAL_131eafb9_4_k_cu_070f16f74cuda3std6ranges3__45__cpo5ssizeE,@object
	.size		_ZN34_INTERNAL_131eafb9_4_k_cu_070f16f74cuda3std6ranges3__45__cpo5ssizeE,(_ZN34_INTERNAL_131eafb9_4_k_cu_070f16f76thrust24THRUST_300001_SM_1000_NS12placeholders2_8E - _ZN34_INTERNAL_131eafb9_4_k_cu_070f16f74cuda3std6ranges3__45__cpo5ssizeE)
_ZN34_INTERNAL_131eafb9_4_k_cu_070f16f74cuda3std6ranges3__45__cpo5ssizeE:
	.zero		1
	.type		_ZN34_INTERNAL_131eafb9_4_k_cu_070f16f76thrust24THRUST_300001_SM_1000_NS12placeholders2_8E,@object
	.size		_ZN34_INTERNAL_131eafb9_4_k_cu_070f16f76thrust24THRUST_300001_SM_1000_NS12placeholders2_8E,(_ZN34_INTERNAL_131eafb9_4_k_cu_070f16f74cuda3std3__45__cpo5crendE - _ZN34_INTERNAL_131eafb9_4_k_cu_070f16f76thrust24THRUST_300001_SM_1000_NS12placeholders2_8E)
_ZN34_INTERNAL_131eafb9_4_k_cu_070f16f76thrust24THRUST_300001_SM_1000_NS12placeholders2_8E:
	.zero		1
	.type		_ZN34_INTERNAL_131eafb9_4_k_cu_070f16f74cuda3std3__45__cpo5crendE,@object
	.size		_ZN34_INTERNAL_131eafb9_4_k_cu_070f16f74cuda3std3__45__cpo5crendE,(_ZN34_INTERNAL_131eafb9_4_k_cu_070f16f74cuda3std6ranges3__45__cpo4prevE - _ZN34_INTERNAL_131eafb9_4_k_cu_070f16f74cuda3std3__45__cpo5crendE)
_ZN34_INTERNAL_131eafb9_4_k_cu_070f16f74cuda3std3__45__cpo5crendE:
	.zero		1
	.type		_ZN34_INTERNAL_131eafb9_4_k_cu_070f16f74cuda3std6ranges3__45__cpo4prevE,@object
	.size		_ZN34_INTERNAL_131eafb9_4_k_cu_070f16f74cuda3std6ranges3__45__cpo4prevE,(_ZN34_INTERNAL_131eafb9_4_k_cu_070f16f74cuda3std6ranges3__45__cpo9iter_moveE - _ZN34_INTERNAL_131eafb9_4_k_cu_070f16f74cuda3std6ranges3__45__cpo4prevE)
_ZN34_INTERNAL_131eafb9_4_k_cu_070f16f74cuda3std6ranges3__45__cpo4prevE:
	.zero		1
	.type		_ZN34_INTERNAL_131eafb9_4_k_cu_070f16f74cuda3std6ranges3__45__cpo9iter_moveE,@object
	.size		_ZN34_INTERNAL_131eafb9_4_k_cu_070f16f74cuda3std6ranges3__45__cpo9iter_moveE,(_ZN34_INTERNAL_131eafb9_4_k_cu_070f16f76thrust24THRUST_300001_SM_1000_NS6system6detail10sequential3seqE - _ZN34_INTERNAL_131eafb9_4_k_cu_070f16f74cuda3std6ranges3__45__cpo9iter_moveE)
_ZN34_INTERNAL_131eafb9_4_k_cu_070f16f74cuda3std6ranges3__45__cpo9iter_moveE:
	.zero		1
	.type		_ZN34_INTERNAL_131eafb9_4_k_cu_070f16f76thrust24THRUST_300001_SM_1000_NS6system6detail10sequential3seqE,@object
	.size		_ZN34_INTERNAL_131eafb9_4_k_cu_070f16f76thrust24THRUST_300001_SM_1000_NS6system6detail10sequential3seqE,(.L_40 - _ZN34_INTERNAL_131eafb9_4_k_cu_070f16f76thrust24THRUST_300001_SM_1000_NS6system6detail10sequential3seqE)
_ZN34_INTERNAL_131eafb9_4_k_cu_070f16f76thrust24THRUST_300001_SM_1000_NS6system6detail10sequential3seqE:
	.zero		1
.L_40:


//--------------------- .nv.constant0._ZN4ares8cyber_em31initialize_random_states_kernelEP17curandStateXORWOWim --------------------------
	.section	.nv.constant0._ZN4ares8cyber_em31initialize_random_states_kernelEP17curandStateXORWOWim,"a",@progbits
	.sectionflags	@""
	.align	4
.nv.constant0._ZN4ares8cyber_em31initialize_random_states_kernelEP17curandStateXORWOWim:
	.zero		920


//--------------------- .nv.constant0._ZN3cub18CUB_300001_SM_10006detail8for_each13static_kernelINS2_12policy_hub_t12policy_500_tEmN6thrust24THRUST_300001_SM_1000_NS8cuda_cub20__uninitialized_fill7functorINS7_10device_ptrI17curandStateXORWOWEESC_EEEEvT0_T1_ --------------------------
	.section	.nv.constant0._ZN3cub18CUB_300001_SM_10006detail8for_each13static_kernelINS2_12policy_hub_t12policy_500_tEmN6thrust24THRUST_300001_SM_1000_NS8cuda_cub20__uninitialized_fill7functorINS7_10device_ptrI17curandStateXORWOWEESC_EEEEvT0_T1_,"a",@progbits
	.sectionflags	@""
	.align	4
.nv.constant0._ZN3cub18CUB_300001_SM_10006detail8for_each13static_kernelINS2_12policy_hub_t12policy_500_tEmN6thrust24THRUST_300001_SM_1000_NS8cuda_cub20__uninitialized_fill7functorINS7_10device_ptrI17curandStateXORWOWEESC_EEEEvT0_T1_:
	.zero		960


//--------------------- .nv.constant0._ZN3cub18CUB_300001_SM_10006detail11EmptyKernelIvEEvv --------------------------
	.section	.nv.constant0._ZN3cub18CUB_300001_SM_10006detail11EmptyKernelIvEEvv,"a",@progbits
	.sectionflags	@""
	.align	4
.nv.constant0._ZN3cub18CUB_300001_SM_10006detail11EmptyKernelIvEEvv:
	.zero		896


//--------------------- SYMBOLS --------------------------

	.type		.nv.reservedSmem.offset0,@object
	.size		.nv.reservedSmem.offset0,0x4
